	.target	sm_90a

	.elftype	@"ET_EXEC"


//--------------------- .note.nv.tkinfo           --------------------------
	.section	.note.nv.tkinfo,"",@"SHT_NOTE"
	.sectionflags	@"SHF_NOTE_NV_TKINFO"
	.tkinfo
        /*0018*/ 	.word	0x00000002
        /*0030*/ 	.string	""
        /*0030*/ 	.string	"ptxas"
        /*0030*/ 	.string	"Cuda compilation tools, release 13.0, V13.0.88"
        /*0030*/ 	.string	"Build cuda_13.0.r13.0/compiler.36424714_0"
        /*0030*/ 	.string	"-arch sm_90a -m 64 "



//--------------------- .note.nv.cuinfo           --------------------------
	.section	.note.nv.cuinfo,"",@"SHT_NOTE"
	.sectionflags	@"SHF_NOTE_NV_CUINFO"
        /*0018*/ 	.short	0x0002
        /*001a*/ 	.short	0x005a
        /*001c*/ 	.short	0x0082
	.zero		2


//--------------------- .nv.info                  --------------------------
	.section	.nv.info,"",@"SHT_CUDA_INFO"
	.align	4


	//----- nvinfo : EIATTR_REGCOUNT
	.align		4
        /*0000*/ 	.byte	0x04, 0x2f
        /*0002*/ 	.short	(.L_12 - .L_11)
	.align		4
.L_11:
        /*0004*/ 	.word	index@(_ZN7cutlass13device_kernelINS_4gemm6kernel13GemmUniversalIN4cute5tupleIJiiiiEEENS1_10collective13CollectiveMmaINS1_37MainloopSm90TmaGmmaWarpSpecializedFP8ILi53ENS5_IJNS4_1CILi2EEENSA_ILi1EEESC_EEENS1_35KernelTmaWarpSpecializedCooperativeEEENS5_IJNSA_ILi128EEENSA_ILi8EEENSA_ILi32EEEEEENS_12float_e4m3_tENS5_IJlSC_lEEESK_SL_NS4_8TiledMMAINS4_8MMA_AtomIJNS4_4SM904GMMA29MMA_64x8x32_F32E4M3E4M3_SS_TNILNSP_7ScaleInE1ELSR_1EEEEEENS4_6LayoutISD_NS5_IJSC_NSA_ILi0EEESV_EEEEENS5_IJNS4_10UnderscoreESY_SY_EEEEENS4_13SM90_TMA_LOADENS4_14ComposedLayoutINS4_7SwizzleILi1ELi4ELi3EEENS4_18smem_ptr_flag_bitsILi8EEENSU_INS5_IJSH_SI_EEENS5_IJSI_SC_EEEEEEEvNS4_8identityENS4_23SM90_TMA_LOAD_MULTICASTES1A_vS1B_EENS_8epilogue10collective6detail29Sm90TmaWarpSpecializedAdapterINS1F_15DefaultEpilogueISK_SL_SL_NS1E_6thread17LinearCombinationISK_Li1EffLNS1J_9ScaleType4KindE0ELNS_15FloatRoundStyleE2ESK_EENS1_15EpilogueDefaultEEEEEvvEEEEvNT_6ParamsE)
        /*0008*/ 	.word	0x000000a8


	//----- nvinfo : EIATTR_FRAME_SIZE
	.align		4
.L_12:
        /*000c*/ 	.byte	0x04, 0x11
        /*000e*/ 	.short	(.L_14 - .L_13)
	.align		4
.L_13:
        /*0010*/ 	.word	index@(_ZN7cutlass13device_kernelINS_4gemm6kernel13GemmUniversalIN4cute5tupleIJiiiiEEENS1_10collective13CollectiveMmaINS1_37MainloopSm90TmaGmmaWarpSpecializedFP8ILi53ENS5_IJNS4_1CILi2EEENSA_ILi1EEESC_EEENS1_35KernelTmaWarpSpecializedCooperativeEEENS5_IJNSA_ILi128EEENSA_ILi8EEENSA_ILi32EEEEEENS_12float_e4m3_tENS5_IJlSC_lEEESK_SL_NS4_8TiledMMAINS4_8MMA_AtomIJNS4_4SM904GMMA29MMA_64x8x32_F32E4M3E4M3_SS_TNILNSP_7ScaleInE1ELSR_1EEEEEENS4_6LayoutISD_NS5_IJSC_NSA_ILi0EEESV_EEEEENS5_IJNS4_10UnderscoreESY_SY_EEEEENS4_13SM90_TMA_LOADENS4_14ComposedLayoutINS4_7SwizzleILi1ELi4ELi3EEENS4_18smem_ptr_flag_bitsILi8EEENSU_INS5_IJSH_SI_EEENS5_IJSI_SC_EEEEEEEvNS4_8identityENS4_23SM90_TMA_LOAD_MULTICASTES1A_vS1B_EENS_8epilogue10collective6detail29Sm90TmaWarpSpecializedAdapterINS1F_15DefaultEpilogueISK_SL_SL_NS1E_6thread17LinearCombinationISK_Li1EffLNS1J_9ScaleType4KindE0ELNS_15FloatRoundStyleE2ESK_EENS1_15EpilogueDefaultEEEEEvvEEEEvNT_6ParamsE)
        /*0014*/ 	.word	0x00000000


	//----- nvinfo : EIATTR_MIN_STACK_SIZE
	.align		4
.L_14:
        /*0018*/ 	.byte	0x04, 0x12
        /*001a*/ 	.short	(.L_16 - .L_15)
	.align		4
.L_15:
        /*001c*/ 	.word	index@(_ZN7cutlass13device_kernelINS_4gemm6kernel13GemmUniversalIN4cute5tupleIJiiiiEEENS1_10collective13CollectiveMmaINS1_37MainloopSm90TmaGmmaWarpSpecializedFP8ILi53ENS5_IJNS4_1CILi2EEENSA_ILi1EEESC_EEENS1_35KernelTmaWarpSpecializedCooperativeEEENS5_IJNSA_ILi128EEENSA_ILi8EEENSA_ILi32EEEEEENS_12float_e4m3_tENS5_IJlSC_lEEESK_SL_NS4_8TiledMMAINS4_8MMA_AtomIJNS4_4SM904GMMA29MMA_64x8x32_F32E4M3E4M3_SS_TNILNSP_7ScaleInE1ELSR_1EEEEEENS4_6LayoutISD_NS5_IJSC_NSA_ILi0EEESV_EEEEENS5_IJNS4_10UnderscoreESY_SY_EEEEENS4_13SM90_TMA_LOADENS4_14ComposedLayoutINS4_7SwizzleILi1ELi4ELi3EEENS4_18smem_ptr_flag_bitsILi8EEENSU_INS5_IJSH_SI_EEENS5_IJSI_SC_EEEEEEEvNS4_8identityENS4_23SM90_TMA_LOAD_MULTICASTES1A_vS1B_EENS_8epilogue10collective6detail29Sm90TmaWarpSpecializedAdapterINS1F_15DefaultEpilogueISK_SL_SL_NS1E_6thread17LinearCombinationISK_Li1EffLNS1J_9ScaleType4KindE0ELNS_15FloatRoundStyleE2ESK_EENS1_15EpilogueDefaultEEEEEvvEEEEvNT_6ParamsE)
        /*0020*/ 	.word	0x00000000
.L_16:


//--------------------- .nv.compat                --------------------------
	.section	.nv.compat,"",@"SHT_CUDA_COMPAT_INFO"
	.align	4
        /*0000*/ 	.byte	0x02, 0x09, 0x01, 0x00, 0x02, 0x02, 0x04, 0x00, 0x02, 0x05, 0x05, 0x00, 0x03, 0x07, 0x01, 0x01
        /*0010*/ 	.byte	0x02, 0x03, 0x01, 0x00, 0x02, 0x06, 0x01, 0x00, 0x04, 0x0b, 0x08, 0x00, 0x00, 0x00, 0x00, 0x00
        /*0020*/ 	.byte	0x00, 0x00, 0x00, 0x00


//--------------------- .nv.info._ZN7cutlass13device_kernelINS_4gemm6kernel13GemmUniversalIN4cute5tupleIJiiiiEEENS1_10collective13CollectiveMmaINS1_37MainloopSm90TmaGmmaWarpSpecializedFP8ILi53ENS5_IJNS4_1CILi2EEENSA_ILi1EEESC_EEENS1_35KernelTmaWarpSpecializedCooperativeEEENS5_IJNSA_ILi128EEENSA_ILi8EEENSA_ILi32EEEEEENS_12float_e4m3_tENS5_IJlSC_lEEESK_SL_NS4_8TiledMMAINS4_8MMA_AtomIJNS4_4SM904GMMA29MMA_64x8x32_F32E4M3E4M3_SS_TNILNSP_7ScaleInE1ELSR_1EEEEEENS4_6LayoutISD_NS5_IJSC_NSA_ILi0EEESV_EEEEENS5_IJNS4_10UnderscoreESY_SY_EEEEENS4_13SM90_TMA_LOADENS4_14ComposedLayoutINS4_7SwizzleILi1ELi4ELi3EEENS4_18smem_ptr_flag_bitsILi8EEENSU_INS5_IJSH_SI_EEENS5_IJSI_SC_EEEEEEEvNS4_8identityENS4_23SM90_TMA_LOAD_MULTICASTES1A_vS1B_EENS_8epilogue10collective6detail29Sm90TmaWarpSpecializedAdapterINS1F_15DefaultEpilogueISK_SL_SL_NS1E_6thread17LinearCombinationISK_Li1EffLNS1J_9ScaleType4KindE0ELNS_15FloatRoundStyleE2ESK_EENS1_15EpilogueDefaultEEEEEvvEEEEvNT_6ParamsE --------------------------
	.section	.nv.info._ZN7cutlass13device_kernelINS_4gemm6kernel13GemmUniversalIN4cute5tupleIJiiiiEEENS1_10collective13CollectiveMmaINS1_37MainloopSm90TmaGmmaWarpSpecializedFP8ILi53ENS5_IJNS4_1CILi2EEENSA_ILi1EEESC_EEENS1_35KernelTmaWarpSpecializedCooperativeEEENS5_IJNSA_ILi128EEENSA_ILi8EEENSA_ILi32EEEEEENS_12float_e4m3_tENS5_IJlSC_lEEESK_SL_NS4_8TiledMMAINS4_8MMA_AtomIJNS4_4SM904GMMA29MMA_64x8x32_F32E4M3E4M3_SS_TNILNSP_7ScaleInE1ELSR_1EEEEEENS4_6LayoutISD_NS5_IJSC_NSA_ILi0EEESV_EEEEENS5_IJNS4_10UnderscoreESY_SY_EEEEENS4_13SM90_TMA_LOADENS4_14ComposedLayoutINS4_7SwizzleILi1ELi4ELi3EEENS4_18smem_ptr_flag_bitsILi8EEENSU_INS5_IJSH_SI_EEENS5_IJSI_SC_EEEEEEEvNS4_8identityENS4_23SM90_TMA_LOAD_MULTICASTES1A_vS1B_EENS_8epilogue10collective6detail29Sm90TmaWarpSpecializedAdapterINS1F_15DefaultEpilogueISK_SL_SL_NS1E_6thread17LinearCombinationISK_Li1EffLNS1J_9ScaleType4KindE0ELNS_15FloatRoundStyleE2ESK_EENS1_15EpilogueDefaultEEEEEvvEEEEvNT_6ParamsE,"",@"SHT_CUDA_INFO"
	.sectionflags	@""
	.align	4


	//----- nvinfo : EIATTR_CUDA_API_VERSION
	.align		4
        /*0000*/ 	.byte	0x04, 0x37
        /*0002*/ 	.short	(.L_18 - .L_17)
.L_17:
        /*0004*/ 	.word	0x00000082


	//----- nvinfo : EIATTR_KPARAM_INFO
	.align		4
.L_18:
        /*0008*/ 	.byte	0x04, 0x17
        /*000a*/ 	.short	(.L_20 - .L_19)
.L_19:
        /*000c*/ 	.word	0x00000000
        /*0010*/ 	.short	0x0000
        /*0012*/ 	.short	0x0070
        /*0014*/ 	.byte	0x00, 0xf0, 0x01, 0x10


	//----- nvinfo : EIATTR_SPARSE_MMA_MASK
	.align		4
.L_20:
        /*0018*/ 	.byte	0x03, 0x50
        /*001a*/ 	.short	0x0000


	//----- nvinfo : EIATTR_MAXREG_COUNT
	.align		4
        /*001c*/ 	.byte	0x03, 0x1b
        /*001e*/ 	.short	0x00a8


	//----- nvinfo : EIATTR_NUM_BARRIERS
	.align		4
        /*0020*/ 	.byte	0x02, 0x4c
        /*0022*/ 	.byte	0x01
	.zero		1


	//----- nvinfo : EIATTR_MERCURY_ISA_VERSION
	.align		4
        /*0024*/ 	.byte	0x03, 0x5f
        /*0026*/ 	.short	0x0101


	//----- nvinfo : EIATTR_INT_WARP_WIDE_INSTR_OFFSETS
	.align		4
        /*0028*/ 	.byte	0x04, 0x31
        /*002a*/ 	.short	(.L_22 - .L_21)


	//   ....[0]....
.L_21:
        /*002c*/ 	.word	0x00000ad0


	//   ....[1]....
        /*0030*/ 	.word	0x00000c00


	//   ....[2]....
        /*0034*/ 	.word	0x00000ce0


	//----- nvinfo : EIATTR_COOP_GROUP_MASK_REGIDS
	.align		4
.L_22:
        /*0038*/ 	.byte	0x04, 0x29
        /*003a*/ 	.short	(.L_24 - .L_23)


	//   ....[0]....
.L_23:
        /*003c*/ 	.word	0xffffffff


	//   ....[1]....
        /*0040*/ 	.word	0xffffffff


	//   ....[2]....
        /*0044*/ 	.word	0xffffffff


	//   ....[3]....
        /*0048*/ 	.word	0xffffffff


	//   ....[4]....
        /*004c*/ 	.word	0xffffffff


	//   ....[5]....
        /*0050*/ 	.word	0xffffffff


	//----- nvinfo : EIATTR_COOP_GROUP_INSTR_OFFSETS
	.align		4
.L_24:
        /*0054*/ 	.byte	0x04, 0x28
        /*0056*/ 	.short	(.L_26 - .L_25)


	//   ....[0]....
.L_25:
        /*0058*/ 	.word	0x00000060


	//   ....[1]....
        /*005c*/ 	.word	0x00000070


	//   ....[2]....
        /*0060*/ 	.word	0x00000130


	//   ....[3]....
        /*0064*/ 	.word	0x00000920


	//   ....[4]....
        /*0068*/ 	.word	0x00000e50


	//   ....[5]....
        /*006c*/ 	.word	0x00001ab0


	//----- nvinfo : EIATTR_REG_RECONFIG
	.align		4
.L_26:
        /*0070*/ 	.byte	0x01, 0x54
	.zero		2


	//----- nvinfo : EIATTR_MBARRIER_INSTR_OFFSETS
	.align		4
        /*0074*/ 	.byte	0x04, 0x39
        /*0076*/ 	.short	(.L_28 - .L_27)


	//   ....[0]....
.L_27:
        /*0078*/ 	.word	0x00000250
        /*007c*/ 	.word	0x000000ff
        /*0080*/ 	.word	0x00000000
        /*0084*/ 	.short	0x0100
        /*0086*/ 	.byte	0x08
	.zero		1


	//   ....[1]....
        /*0088*/ 	.word	0x00000260
        /*008c*/ 	.word	0x000000ff
        /*0090*/ 	.word	0x000001a8
        /*0094*/ 	.short	0x0100
        /*0096*/ 	.byte	0x08
	.zero		1


	//   ....[2]....
        /*0098*/ 	.word	0x00000270
        /*009c*/ 	.word	0x000000ff
        /*00a0*/ 	.word	0x00000008
        /*00a4*/ 	.short	0x0100
        /*00a6*/ 	.byte	0x08
	.zero		1


	//   ....[3]....
        /*00a8*/ 	.word	0x00000280
        /*00ac*/ 	.word	0x000000ff
        /*00b0*/ 	.word	0x000001b0
        /*00b4*/ 	.short	0x0100
        /*00b6*/ 	.byte	0x08
	.zero		1


	//   ....[4]....
        /*00b8*/ 	.word	0x00000290
        /*00bc*/ 	.word	0x000000ff
        /*00c0*/ 	.word	0x00000010
        /*00c4*/ 	.short	0x0100
        /*00c6*/ 	.byte	0x08
	.zero		1


	//   ....[5]....
        /*00c8*/ 	.word	0x000002a0
        /*00cc*/ 	.word	0x000000ff
        /*00d0*/ 	.word	0x000001b8
        /*00d4*/ 	.short	0x0100
        /*00d6*/ 	.byte	0x08
	.zero		1


	//   ....[6]....
        /*00d8*/ 	.word	0x000002b0
        /*00dc*/ 	.word	0x000000ff
        /*00e0*/ 	.word	0x00000018
        /*00e4*/ 	.short	0x0100
        /*00e6*/ 	.byte	0x08
	.zero		1


	//   ....[7]....
        /*00e8*/ 	.word	0x000002c0
        /*00ec*/ 	.word	0x000000ff
        /*00f0*/ 	.word	0x000001c0
        /*00f4*/ 	.short	0x0100
        /*00f6*/ 	.byte	0x08
	.zero		1


	//   ....[8]....
        /*00f8*/ 	.word	0x000002d0
        /*00fc*/ 	.word	0x000000ff
        /*0100*/ 	.word	0x00000020
        /*0104*/ 	.short	0x0100
        /*0106*/ 	.byte	0x08
	.zero		1


	//   ....[9]....
        /*0108*/ 	.word	0x000002e0
        /*010c*/ 	.word	0x000000ff
        /*0110*/ 	.word	0x000001c8
        /*0114*/ 	.short	0x0100
        /*0116*/ 	.byte	0x08
	.zero		1


	//   ....[10]....
        /*0118*/ 	.word	0x000002f0
        /*011c*/ 	.word	0x000000ff
        /*0120*/ 	.word	0x00000028
        /*0124*/ 	.short	0x0100
        /*0126*/ 	.byte	0x08
	.zero		1


	//   ....[11]....
        /*0128*/ 	.word	0x00000300
        /*012c*/ 	.word	0x000000ff
        /*0130*/ 	.word	0x000001d0
        /*0134*/ 	.short	0x0100
        /*0136*/ 	.byte	0x08
	.zero		1


	//   ....[12]....
        /*0138*/ 	.word	0x00000310
        /*013c*/ 	.word	0x000000ff
        /*0140*/ 	.word	0x00000030
        /*0144*/ 	.short	0x0100
        /*0146*/ 	.byte	0x08
	.zero		1


	//   ....[13]....
        /*0148*/ 	.word	0x00000320
        /*014c*/ 	.word	0x000000ff
        /*0150*/ 	.word	0x000001d8
        /*0154*/ 	.short	0x0100
        /*0156*/ 	.byte	0x08
	.zero		1


	//   ....[14]....
        /*0158*/ 	.word	0x00000330
        /*015c*/ 	.word	0x000000ff
        /*0160*/ 	.word	0x00000038
        /*0164*/ 	.short	0x0100
        /*0166*/ 	.byte	0x08
	.zero		1


	//   ....[15]....
        /*0168*/ 	.word	0x00000340
        /*016c*/ 	.word	0x000000ff
        /*0170*/ 	.word	0x000001e0
        /*0174*/ 	.short	0x0100
        /*0176*/ 	.byte	0x08
	.zero		1


	//   ....[16]....
        /*0178*/ 	.word	0x00000350
        /*017c*/ 	.word	0x000000ff
        /*0180*/ 	.word	0x00000040
        /*0184*/ 	.short	0x0100
        /*0186*/ 	.byte	0x08
	.zero		1


	//   ....[17]....
        /*0188*/ 	.word	0x00000360
        /*018c*/ 	.word	0x000000ff
        /*0190*/ 	.word	0x000001e8
        /*0194*/ 	.short	0x0100
        /*0196*/ 	.byte	0x08
	.zero		1


	//   ....[18]....
        /*0198*/ 	.word	0x00000370
        /*019c*/ 	.word	0x000000ff
        /*01a0*/ 	.word	0x00000048
        /*01a4*/ 	.short	0x0100
        /*01a6*/ 	.byte	0x08
	.zero		1


	//   ....[19]....
        /*01a8*/ 	.word	0x00000380
        /*01ac*/ 	.word	0x000000ff
        /*01b0*/ 	.word	0x000001f0
        /*01b4*/ 	.short	0x0100
        /*01b6*/ 	.byte	0x08
	.zero		1


	//   ....[20]....
        /*01b8*/ 	.word	0x00000390
        /*01bc*/ 	.word	0x000000ff
        /*01c0*/ 	.word	0x00000050
        /*01c4*/ 	.short	0x0100
        /*01c6*/ 	.byte	0x08
	.zero		1


	//   ....[21]....
        /*01c8*/ 	.word	0x000003a0
        /*01cc*/ 	.word	0x000000ff
        /*01d0*/ 	.word	0x000001f8
        /*01d4*/ 	.short	0x0100
        /*01d6*/ 	.byte	0x08
	.zero		1


	//   ....[22]....
        /*01d8*/ 	.word	0x000003b0
        /*01dc*/ 	.word	0x000000ff
        /*01e0*/ 	.word	0x00000058
        /*01e4*/ 	.short	0x0100
        /*01e6*/ 	.byte	0x08
	.zero		1


	//   ....[23]....
        /*01e8*/ 	.word	0x000003c0
        /*01ec*/ 	.word	0x000000ff
        /*01f0*/ 	.word	0x00000200
        /*01f4*/ 	.short	0x0100
        /*01f6*/ 	.byte	0x08
	.zero		1


	//   ....[24]....
        /*01f8*/ 	.word	0x000003d0
        /*01fc*/ 	.word	0x000000ff
        /*0200*/ 	.word	0x00000060
        /*0204*/ 	.short	0x0100
        /*0206*/ 	.byte	0x08
	.zero		1


	//   ....[25]....
        /*0208*/ 	.word	0x000003e0
        /*020c*/ 	.word	0x000000ff
        /*0210*/ 	.word	0x00000208
        /*0214*/ 	.short	0x0100
        /*0216*/ 	.byte	0x08
	.zero		1


	//   ....[26]....
        /*0218*/ 	.word	0x000003f0
        /*021c*/ 	.word	0x000000ff
        /*0220*/ 	.word	0x00000068
        /*0224*/ 	.short	0x0100
        /*0226*/ 	.byte	0x08
	.zero		1


	//   ....[27]....
        /*0228*/ 	.word	0x00000400
        /*022c*/ 	.word	0x000000ff
        /*0230*/ 	.word	0x00000210
        /*0234*/ 	.short	0x0100
        /*0236*/ 	.byte	0x08
	.zero		1


	//   ....[28]....
        /*0238*/ 	.word	0x00000410
        /*023c*/ 	.word	0x000000ff
        /*0240*/ 	.word	0x00000070
        /*0244*/ 	.short	0x0100
        /*0246*/ 	.byte	0x08
	.zero		1


	//   ....[29]....
        /*0248*/ 	.word	0x00000420
        /*024c*/ 	.word	0x000000ff
        /*0250*/ 	.word	0x00000218
        /*0254*/ 	.short	0x0100
        /*0256*/ 	.byte	0x08
	.zero		1


	//   ....[30]....
        /*0258*/ 	.word	0x00000430
        /*025c*/ 	.word	0x000000ff
        /*0260*/ 	.word	0x00000078
        /*0264*/ 	.short	0x0100
        /*0266*/ 	.byte	0x08
	.zero		1


	//   ....[31]....
        /*0268*/ 	.word	0x00000440
        /*026c*/ 	.word	0x000000ff
        /*0270*/ 	.word	0x00000220
        /*0274*/ 	.short	0x0100
        /*0276*/ 	.byte	0x08
	.zero		1


	//   ....[32]....
        /*0278*/ 	.word	0x00000450
        /*027c*/ 	.word	0x000000ff
        /*0280*/ 	.word	0x00000080
        /*0284*/ 	.short	0x0100
        /*0286*/ 	.byte	0x08
	.zero		1


	//   ....[33]....
        /*0288*/ 	.word	0x00000460
        /*028c*/ 	.word	0x000000ff
        /*0290*/ 	.word	0x00000228
        /*0294*/ 	.short	0x0100
        /*0296*/ 	.byte	0x08
	.zero		1


	//   ....[34]....
        /*0298*/ 	.word	0x00000470
        /*029c*/ 	.word	0x000000ff
        /*02a0*/ 	.word	0x00000088
        /*02a4*/ 	.short	0x0100
        /*02a6*/ 	.byte	0x08
	.zero		1


	//   ....[35]....
        /*02a8*/ 	.word	0x00000480
        /*02ac*/ 	.word	0x000000ff
        /*02b0*/ 	.word	0x00000230
        /*02b4*/ 	.short	0x0100
        /*02b6*/ 	.byte	0x08
	.zero		1


	//   ....[36]....
        /*02b8*/ 	.word	0x00000490
        /*02bc*/ 	.word	0x000000ff
        /*02c0*/ 	.word	0x00000090
        /*02c4*/ 	.short	0x0100
        /*02c6*/ 	.byte	0x08
	.zero		1


	//   ....[37]....
        /*02c8*/ 	.word	0x000004a0
        /*02cc*/ 	.word	0x000000ff
        /*02d0*/ 	.word	0x00000238
        /*02d4*/ 	.short	0x0100
        /*02d6*/ 	.byte	0x08
	.zero		1


	//   ....[38]....
        /*02d8*/ 	.word	0x000004b0
        /*02dc*/ 	.word	0x000000ff
        /*02e0*/ 	.word	0x00000098
        /*02e4*/ 	.short	0x0100
        /*02e6*/ 	.byte	0x08
	.zero		1


	//   ....[39]....
        /*02e8*/ 	.word	0x000004c0
        /*02ec*/ 	.word	0x000000ff
        /*02f0*/ 	.word	0x00000240
        /*02f4*/ 	.short	0x0100
        /*02f6*/ 	.byte	0x08
	.zero		1


	//   ....[40]....
        /*02f8*/ 	.word	0x000004d0
        /*02fc*/ 	.word	0x000000ff
        /*0300*/ 	.word	0x000000a0
        /*0304*/ 	.short	0x0100
        /*0306*/ 	.byte	0x08
	.zero		1


	//   ....[41]....
        /*0308*/ 	.word	0x000004e0
        /*030c*/ 	.word	0x000000ff
        /*0310*/ 	.word	0x00000248
        /*0314*/ 	.short	0x0100
        /*0316*/ 	.byte	0x08
	.zero		1


	//   ....[42]....
        /*0318*/ 	.word	0x000004f0
        /*031c*/ 	.word	0x000000ff
        /*0320*/ 	.word	0x000000a8
        /*0324*/ 	.short	0x0100
        /*0326*/ 	.byte	0x08
	.zero		1


	//   ....[43]....
        /*0328*/ 	.word	0x00000500
        /*032c*/ 	.word	0x000000ff
        /*0330*/ 	.word	0x00000250
        /*0334*/ 	.short	0x0100
        /*0336*/ 	.byte	0x08
	.zero		1


	//   ....[44]....
        /*0338*/ 	.word	0x00000510
        /*033c*/ 	.word	0x000000ff
        /*0340*/ 	.word	0x000000b0
        /*0344*/ 	.short	0x0100
        /*0346*/ 	.byte	0x08
	.zero		1


	//   ....[45]....
        /*0348*/ 	.word	0x00000520
        /*034c*/ 	.word	0x000000ff
        /*0350*/ 	.word	0x00000258
        /*0354*/ 	.short	0x0100
        /*0356*/ 	.byte	0x08
	.zero		1


	//   ....[46]....
        /*0358*/ 	.word	0x00000530
        /*035c*/ 	.word	0x000000ff
        /*0360*/ 	.word	0x000000b8
        /*0364*/ 	.short	0x0100
        /*0366*/ 	.byte	0x08
	.zero		1


	//   ....[47]....
        /*0368*/ 	.word	0x00000540
        /*036c*/ 	.word	0x000000ff
        /*0370*/ 	.word	0x00000260
        /*0374*/ 	.short	0x0100
        /*0376*/ 	.byte	0x08
	.zero		1


	//   ....[48]....
        /*0378*/ 	.word	0x00000550
        /*037c*/ 	.word	0x000000ff
        /*0380*/ 	.word	0x000000c0
        /*0384*/ 	.short	0x0100
        /*0386*/ 	.byte	0x08
	.zero		1


	//   ....[49]....
        /*0388*/ 	.word	0x00000560
        /*038c*/ 	.word	0x000000ff
        /*0390*/ 	.word	0x00000268
        /*0394*/ 	.short	0x0100
        /*0396*/ 	.byte	0x08
	.zero		1


	//   ....[50]....
        /*0398*/ 	.word	0x00000570
        /*039c*/ 	.word	0x000000ff
        /*03a0*/ 	.word	0x000000c8
        /*03a4*/ 	.short	0x0100
        /*03a6*/ 	.byte	0x08
	.zero		1


	//   ....[51]....
        /*03a8*/ 	.word	0x00000580
        /*03ac*/ 	.word	0x000000ff
        /*03b0*/ 	.word	0x00000270
        /*03b4*/ 	.short	0x0100
        /*03b6*/ 	.byte	0x08
	.zero		1


	//   ....[52]....
        /*03b8*/ 	.word	0x00000590
        /*03bc*/ 	.word	0x000000ff
        /*03c0*/ 	.word	0x000000d0
        /*03c4*/ 	.short	0x0100
        /*03c6*/ 	.byte	0x08
	.zero		1


	//   ....[53]....
        /*03c8*/ 	.word	0x000005a0
        /*03cc*/ 	.word	0x000000ff
        /*03d0*/ 	.word	0x00000278
        /*03d4*/ 	.short	0x0100
        /*03d6*/ 	.byte	0x08
	.zero		1


	//   ....[54]....
        /*03d8*/ 	.word	0x000005b0
        /*03dc*/ 	.word	0x000000ff
        /*03e0*/ 	.word	0x000000d8
        /*03e4*/ 	.short	0x0100
        /*03e6*/ 	.byte	0x08
	.zero		1


	//   ....[55]....
        /*03e8*/ 	.word	0x000005c0
        /*03ec*/ 	.word	0x000000ff
        /*03f0*/ 	.word	0x00000280
        /*03f4*/ 	.short	0x0100
        /*03f6*/ 	.byte	0x08
	.zero		1


	//   ....[56]....
        /*03f8*/ 	.word	0x000005d0
        /*03fc*/ 	.word	0x000000ff
        /*0400*/ 	.word	0x000000e0
        /*0404*/ 	.short	0x0100
        /*0406*/ 	.byte	0x08
	.zero		1


	//   ....[57]....
        /*0408*/ 	.word	0x000005e0
        /*040c*/ 	.word	0x000000ff
        /*0410*/ 	.word	0x00000288
        /*0414*/ 	.short	0x0100
        /*0416*/ 	.byte	0x08
	.zero		1


	//   ....[58]....
        /*0418*/ 	.word	0x000005f0
        /*041c*/ 	.word	0x000000ff
        /*0420*/ 	.word	0x000000e8
        /*0424*/ 	.short	0x0100
        /*0426*/ 	.byte	0x08
	.zero		1


	//   ....[59]....
        /*0428*/ 	.word	0x00000600
        /*042c*/ 	.word	0x000000ff
        /*0430*/ 	.word	0x00000290
        /*0434*/ 	.short	0x0100
        /*0436*/ 	.byte	0x08
	.zero		1


	//   ....[60]....
        /*0438*/ 	.word	0x00000610
        /*043c*/ 	.word	0x000000ff
        /*0440*/ 	.word	0x000000f0
        /*0444*/ 	.short	0x0100
        /*0446*/ 	.byte	0x08
	.zero		1


	//   ....[61]....
        /*0448*/ 	.word	0x00000620
        /*044c*/ 	.word	0x000000ff
        /*0450*/ 	.word	0x00000298
        /*0454*/ 	.short	0x0100
        /*0456*/ 	.byte	0x08
	.zero		1


	//   ....[62]....
        /*0458*/ 	.word	0x00000630
        /*045c*/ 	.word	0x000000ff
        /*0460*/ 	.word	0x000000f8
        /*0464*/ 	.short	0x0100
        /*0466*/ 	.byte	0x08
	.zero		1


	//   ....[63]....
        /*0468*/ 	.word	0x00000640
        /*046c*/ 	.word	0x000000ff
        /*0470*/ 	.word	0x000002a0
        /*0474*/ 	.short	0x0100
        /*0476*/ 	.byte	0x08
	.zero		1


	//   ....[64]....
        /*0478*/ 	.word	0x00000650
        /*047c*/ 	.word	0x000000ff
        /*0480*/ 	.word	0x00000100
        /*0484*/ 	.short	0x0100
        /*0486*/ 	.byte	0x08
	.zero		1


	//   ....[65]....
        /*0488*/ 	.word	0x00000660
        /*048c*/ 	.word	0x000000ff
        /*0490*/ 	.word	0x000002a8
        /*0494*/ 	.short	0x0100
        /*0496*/ 	.byte	0x08
	.zero		1


	//   ....[66]....
        /*0498*/ 	.word	0x00000670
        /*049c*/ 	.word	0x000000ff
        /*04a0*/ 	.word	0x00000108
        /*04a4*/ 	.short	0x0100
        /*04a6*/ 	.byte	0x08
	.zero		1


	//   ....[67]....
        /*04a8*/ 	.word	0x00000680
        /*04ac*/ 	.word	0x000000ff
        /*04b0*/ 	.word	0x000002b0
        /*04b4*/ 	.short	0x0100
        /*04b6*/ 	.byte	0x08
	.zero		1


	//   ....[68]....
        /*04b8*/ 	.word	0x00000690
        /*04bc*/ 	.word	0x000000ff
        /*04c0*/ 	.word	0x00000110
        /*04c4*/ 	.short	0x0100
        /*04c6*/ 	.byte	0x08
	.zero		1


	//   ....[69]....
        /*04c8*/ 	.word	0x000006a0
        /*04cc*/ 	.word	0x000000ff
        /*04d0*/ 	.word	0x000002b8
        /*04d4*/ 	.short	0x0100
        /*04d6*/ 	.byte	0x08
	.zero		1


	//   ....[70]....
        /*04d8*/ 	.word	0x000006b0
        /*04dc*/ 	.word	0x000000ff
        /*04e0*/ 	.word	0x00000118
        /*04e4*/ 	.short	0x0100
        /*04e6*/ 	.byte	0x08
	.zero		1


	//   ....[71]....
        /*04e8*/ 	.word	0x000006c0
        /*04ec*/ 	.word	0x000000ff
        /*04f0*/ 	.word	0x000002c0
        /*04f4*/ 	.short	0x0100
        /*04f6*/ 	.byte	0x08
	.zero		1


	//   ....[72]....
        /*04f8*/ 	.word	0x000006d0
        /*04fc*/ 	.word	0x000000ff
        /*0500*/ 	.word	0x00000120
        /*0504*/ 	.short	0x0100
        /*0506*/ 	.byte	0x08
	.zero		1


	//   ....[73]....
        /*0508*/ 	.word	0x000006e0
        /*050c*/ 	.word	0x000000ff
        /*0510*/ 	.word	0x000002c8
        /*0514*/ 	.short	0x0100
        /*0516*/ 	.byte	0x08
	.zero		1


	//   ....[74]....
        /*0518*/ 	.word	0x000006f0
        /*051c*/ 	.word	0x000000ff
        /*0520*/ 	.word	0x00000128
        /*0524*/ 	.short	0x0100
        /*0526*/ 	.byte	0x08
	.zero		1


	//   ....[75]....
        /*0528*/ 	.word	0x00000700
        /*052c*/ 	.word	0x000000ff
        /*0530*/ 	.word	0x000002d0
        /*0534*/ 	.short	0x0100
        /*0536*/ 	.byte	0x08
	.zero		1


	//   ....[76]....
        /*0538*/ 	.word	0x00000710
        /*053c*/ 	.word	0x000000ff
        /*0540*/ 	.word	0x00000130
        /*0544*/ 	.short	0x0100
        /*0546*/ 	.byte	0x08
	.zero		1


	//   ....[77]....
        /*0548*/ 	.word	0x00000720
        /*054c*/ 	.word	0x000000ff
        /*0550*/ 	.word	0x000002d8
        /*0554*/ 	.short	0x0100
        /*0556*/ 	.byte	0x08
	.zero		1


	//   ....[78]....
        /*0558*/ 	.word	0x00000730
        /*055c*/ 	.word	0x000000ff
        /*0560*/ 	.word	0x00000138
        /*0564*/ 	.short	0x0100
        /*0566*/ 	.byte	0x08
	.zero		1


	//   ....[79]....
        /*0568*/ 	.word	0x00000740
        /*056c*/ 	.word	0x000000ff
        /*0570*/ 	.word	0x000002e0
        /*0574*/ 	.short	0x0100
        /*0576*/ 	.byte	0x08
	.zero		1


	//   ....[80]....
        /*0578*/ 	.word	0x00000750
        /*057c*/ 	.word	0x000000ff
        /*0580*/ 	.word	0x00000140
        /*0584*/ 	.short	0x0100
        /*0586*/ 	.byte	0x08
	.zero		1


	//   ....[81]....
        /*0588*/ 	.word	0x00000760
        /*058c*/ 	.word	0x000000ff
        /*0590*/ 	.word	0x000002e8
        /*0594*/ 	.short	0x0100
        /*0596*/ 	.byte	0x08
	.zero		1


	//   ....[82]....
        /*0598*/ 	.word	0x00000770
        /*059c*/ 	.word	0x000000ff
        /*05a0*/ 	.word	0x00000148
        /*05a4*/ 	.short	0x0100
        /*05a6*/ 	.byte	0x08
	.zero		1


	//   ....[83]....
        /*05a8*/ 	.word	0x00000780
        /*05ac*/ 	.word	0x000000ff
        /*05b0*/ 	.word	0x000002f0
        /*05b4*/ 	.short	0x0100
        /*05b6*/ 	.byte	0x08
	.zero		1


	//   ....[84]....
        /*05b8*/ 	.word	0x00000790
        /*05bc*/ 	.word	0x000000ff
        /*05c0*/ 	.word	0x00000150
        /*05c4*/ 	.short	0x0100
        /*05c6*/ 	.byte	0x08
	.zero		1


	//   ....[85]....
        /*05c8*/ 	.word	0x000007a0
        /*05cc*/ 	.word	0x000000ff
        /*05d0*/ 	.word	0x000002f8
        /*05d4*/ 	.short	0x0100
        /*05d6*/ 	.byte	0x08
	.zero		1


	//   ....[86]....
        /*05d8*/ 	.word	0x000007b0
        /*05dc*/ 	.word	0x000000ff
        /*05e0*/ 	.word	0x00000158
        /*05e4*/ 	.short	0x0100
        /*05e6*/ 	.byte	0x08
	.zero		1


	//   ....[87]....
        /*05e8*/ 	.word	0x000007c0
        /*05ec*/ 	.word	0x000000ff
        /*05f0*/ 	.word	0x00000300
        /*05f4*/ 	.short	0x0100
        /*05f6*/ 	.byte	0x08
	.zero		1


	//   ....[88]....
        /*05f8*/ 	.word	0x000007d0
        /*05fc*/ 	.word	0x000000ff
        /*0600*/ 	.word	0x00000160
        /*0604*/ 	.short	0x0100
        /*0606*/ 	.byte	0x08
	.zero		1


	//   ....[89]....
        /*0608*/ 	.word	0x000007e0
        /*060c*/ 	.word	0x000000ff
        /*0610*/ 	.word	0x00000308
        /*0614*/ 	.short	0x0100
        /*0616*/ 	.byte	0x08
	.zero		1


	//   ....[90]....
        /*0618*/ 	.word	0x000007f0
        /*061c*/ 	.word	0x000000ff
        /*0620*/ 	.word	0x00000168
        /*0624*/ 	.short	0x0100
        /*0626*/ 	.byte	0x08
	.zero		1


	//   ....[91]....
        /*0628*/ 	.word	0x00000800
        /*062c*/ 	.word	0x000000ff
        /*0630*/ 	.word	0x00000310
        /*0634*/ 	.short	0x0100
        /*0636*/ 	.byte	0x08
	.zero		1


	//   ....[92]....
        /*0638*/ 	.word	0x00000810
        /*063c*/ 	.word	0x000000ff
        /*0640*/ 	.word	0x00000170
        /*0644*/ 	.short	0x0100
        /*0646*/ 	.byte	0x08
	.zero		1


	//   ....[93]....
        /*0648*/ 	.word	0x00000820
        /*064c*/ 	.word	0x000000ff
        /*0650*/ 	.word	0x00000318
        /*0654*/ 	.short	0x0100
        /*0656*/ 	.byte	0x08
	.zero		1


	//   ....[94]....
        /*0658*/ 	.word	0x00000830
        /*065c*/ 	.word	0x000000ff
        /*0660*/ 	.word	0x00000178
        /*0664*/ 	.short	0x0100
        /*0666*/ 	.byte	0x08
	.zero		1


	//   ....[95]....
        /*0668*/ 	.word	0x00000840
        /*066c*/ 	.word	0x000000ff
        /*0670*/ 	.word	0x00000320
        /*0674*/ 	.short	0x0100
        /*0676*/ 	.byte	0x08
	.zero		1


	//   ....[96]....
        /*0678*/ 	.word	0x00000850
        /*067c*/ 	.word	0x000000ff
        /*0680*/ 	.word	0x00000180
        /*0684*/ 	.short	0x0100
        /*0686*/ 	.byte	0x08
	.zero		1


	//   ....[97]....
        /*0688*/ 	.word	0x00000860
        /*068c*/ 	.word	0x000000ff
        /*0690*/ 	.word	0x00000328
        /*0694*/ 	.short	0x0100
        /*0696*/ 	.byte	0x08
	.zero		1


	//   ....[98]....
        /*0698*/ 	.word	0x00000870
        /*069c*/ 	.word	0x000000ff
        /*06a0*/ 	.word	0x00000188
        /*06a4*/ 	.short	0x0100
        /*06a6*/ 	.byte	0x08
	.zero		1


	//   ....[99]....
        /*06a8*/ 	.word	0x00000880
        /*06ac*/ 	.word	0x000000ff
        /*06b0*/ 	.word	0x00000330
        /*06b4*/ 	.short	0x0100
        /*06b6*/ 	.byte	0x08
	.zero		1


	//   ....[100]....
        /*06b8*/ 	.word	0x00000890
        /*06bc*/ 	.word	0x000000ff
        /*06c0*/ 	.word	0x00000190
        /*06c4*/ 	.short	0x0100
        /*06c6*/ 	.byte	0x08
	.zero		1


	//   ....[101]....
        /*06c8*/ 	.word	0x000008a0
        /*06cc*/ 	.word	0x000000ff
        /*06d0*/ 	.word	0x00000338
        /*06d4*/ 	.short	0x0100
        /*06d6*/ 	.byte	0x08
	.zero		1


	//   ....[102]....
        /*06d8*/ 	.word	0x000008b0
        /*06dc*/ 	.word	0x000000ff
        /*06e0*/ 	.word	0x00000198
        /*06e4*/ 	.short	0x0100
        /*06e6*/ 	.byte	0x08
	.zero		1


	//   ....[103]....
        /*06e8*/ 	.word	0x000008c0
        /*06ec*/ 	.word	0x000000ff
        /*06f0*/ 	.word	0x00000340
        /*06f4*/ 	.short	0x0100
        /*06f6*/ 	.byte	0x08
	.zero		1


	//   ....[104]....
        /*06f8*/ 	.word	0x000008d0
        /*06fc*/ 	.word	0x000000ff
        /*0700*/ 	.word	0x000001a0
        /*0704*/ 	.short	0x0100
        /*0706*/ 	.byte	0x08
	.zero		1


	//   ....[105]....
        /*0708*/ 	.word	0x000008e0
        /*070c*/ 	.word	0x000000ff
        /*0710*/ 	.word	0x00000348
        /*0714*/ 	.short	0x0100
        /*0716*/ 	.byte	0x08
	.zero		1


	//   ....[106]....
        /*0718*/ 	.word	0x00000d70
        /*071c*/ 	.word	0x000000ff
        /*0720*/ 	.word	0x00000360
        /*0724*/ 	.short	0x0100
        /*0726*/ 	.byte	0x06
	.zero		1


	//   ....[107]....
        /*0728*/ 	.word	0x00000e00
        /*072c*/ 	.word	0x000000ff
        /*0730*/ 	.word	0x00000368
        /*0734*/ 	.short	0x0100
        /*0736*/ 	.byte	0x06
	.zero		1


	//   ....[108]....
        /*0738*/ 	.word	0x00001cb0
        /*073c*/ 	.word	0x000000ff
        /*0740*/ 	.word	0x00000000
        /*0744*/ 	.short	0x010a
        /*0746*/ 	.byte	0x06
	.zero		1


	//   ....[109]....
        /*0748*/ 	.word	0x00001cf0
        /*074c*/ 	.word	0x000000ff
        /*0750*/ 	.word	0x00000000
        /*0754*/ 	.short	0x010a
        /*0756*/ 	.byte	0x06
	.zero		1


	//   ....[110]....
        /*0758*/ 	.word	0x00001fc0
        /*075c*/ 	.word	0x000000ff
        /*0760*/ 	.word	0x00000000
        /*0764*/ 	.short	0x010a
        /*0766*/ 	.byte	0x10
	.zero		1


	//   ....[111]....
        /*0768*/ 	.word	0x00002000
        /*076c*/ 	.word	0x000000ff
        /*0770*/ 	.word	0x00000000
        /*0774*/ 	.short	0x010a
        /*0776*/ 	.byte	0x10
	.zero		1


	//   ....[112]....
        /*0778*/ 	.word	0x00002210
        /*077c*/ 	.word	0x0000000e
        /*0780*/ 	.word	0x00000000
        /*0784*/ 	.short	0x0101
        /*0786*/ 	.byte	0x3f
	.zero		1


	//   ....[113]....
        /*0788*/ 	.word	0x000024d0
        /*078c*/ 	.word	0x0000000c
        /*0790*/ 	.word	0x00000000
        /*0794*/ 	.short	0x0101
        /*0796*/ 	.byte	0x3f
	.zero		1


	//   ....[114]....
        /*0798*/ 	.word	0x00003c50
        /*079c*/ 	.word	0x00000015
        /*07a0*/ 	.word	0x000001a8
        /*07a4*/ 	.short	0x010a
        /*07a6*/ 	.byte	0x3f
	.zero		1


	//   ....[115]....
        /*07a8*/ 	.word	0x00004040
        /*07ac*/ 	.word	0x00000004
        /*07b0*/ 	.word	0x00000368
        /*07b4*/ 	.short	0x0101
        /*07b6*/ 	.byte	0x3f
	.zero		1


	//   ....[116]....
        /*07b8*/ 	.word	0x00004750
        /*07bc*/ 	.word	0x00000006
        /*07c0*/ 	.word	0x00000000
        /*07c4*/ 	.short	0x010a
        /*07c6*/ 	.byte	0x3f
	.zero		1


	//   ....[117]....
        /*07c8*/ 	.word	0x000047d0
        /*07cc*/ 	.word	0x00000007
        /*07d0*/ 	.word	0x00000000
        /*07d4*/ 	.short	0x010a
        /*07d6*/ 	.byte	0x3f
	.zero		1


	//   ....[118]....
        /*07d8*/ 	.word	0x00004860
        /*07dc*/ 	.word	0x00000006
        /*07e0*/ 	.word	0x00000000
        /*07e4*/ 	.short	0x010a
        /*07e6*/ 	.byte	0x3f
	.zero		1


	//   ....[119]....
        /*07e8*/ 	.word	0x000048f0
        /*07ec*/ 	.word	0x00000009
        /*07f0*/ 	.word	0x00000000
        /*07f4*/ 	.short	0x010a
        /*07f6*/ 	.byte	0x3f
	.zero		1


	//   ....[120]....
        /*07f8*/ 	.word	0x00004980
        /*07fc*/ 	.word	0x00000006
        /*0800*/ 	.word	0x00000000
        /*0804*/ 	.short	0x010a
        /*0806*/ 	.byte	0x3f
	.zero		1


	//   ....[121]....
        /*0808*/ 	.word	0x00004a10
        /*080c*/ 	.word	0x00000009
        /*0810*/ 	.word	0x00000000
        /*0814*/ 	.short	0x010a
        /*0816*/ 	.byte	0x3f
	.zero		1


	//   ....[122]....
        /*0818*/ 	.word	0x00004aa0
        /*081c*/ 	.word	0x00000006
        /*0820*/ 	.word	0x00000000
        /*0824*/ 	.short	0x010a
        /*0826*/ 	.byte	0x3f
	.zero		1


	//   ....[123]....
        /*0828*/ 	.word	0x00004b30
        /*082c*/ 	.word	0x00000009
        /*0830*/ 	.word	0x00000000
        /*0834*/ 	.short	0x010a
        /*0836*/ 	.byte	0x3f
	.zero		1


	//   ....[124]....
        /*0838*/ 	.word	0x00004bc0
        /*083c*/ 	.word	0x00000006
        /*0840*/ 	.word	0x00000000
        /*0844*/ 	.short	0x010a
        /*0846*/ 	.byte	0x3f
	.zero		1


	//   ....[125]....
        /*0848*/ 	.word	0x00004c50
        /*084c*/ 	.word	0x00000009
        /*0850*/ 	.word	0x00000000
        /*0854*/ 	.short	0x010a
        /*0856*/ 	.byte	0x3f
	.zero		1


	//   ....[126]....
        /*0858*/ 	.word	0x00004ce0
        /*085c*/ 	.word	0x00000006
        /*0860*/ 	.word	0x00000000
        /*0864*/ 	.short	0x010a
        /*0866*/ 	.byte	0x3f
	.zero		1


	//   ....[127]....
        /*0868*/ 	.word	0x00004d70
        /*086c*/ 	.word	0x00000009
        /*0870*/ 	.word	0x00000000
        /*0874*/ 	.short	0x010a
        /*0876*/ 	.byte	0x3f
	.zero		1


	//   ....[128]....
        /*0878*/ 	.word	0x00004e00
        /*087c*/ 	.word	0x00000006
        /*0880*/ 	.word	0x00000000
        /*0884*/ 	.short	0x010a
        /*0886*/ 	.byte	0x3f
	.zero		1


	//   ....[129]....
        /*0888*/ 	.word	0x00004e90
        /*088c*/ 	.word	0x00000009
        /*0890*/ 	.word	0x00000000
        /*0894*/ 	.short	0x010a
        /*0896*/ 	.byte	0x3f
	.zero		1


	//   ....[130]....
        /*0898*/ 	.word	0x00004f20
        /*089c*/ 	.word	0x00000006
        /*08a0*/ 	.word	0x00000000
        /*08a4*/ 	.short	0x010a
        /*08a6*/ 	.byte	0x3f
	.zero		1


	//   ....[131]....
        /*08a8*/ 	.word	0x00004fb0
        /*08ac*/ 	.word	0x00000009
        /*08b0*/ 	.word	0x00000000
        /*08b4*/ 	.short	0x010a
        /*08b6*/ 	.byte	0x3f
	.zero		1


	//   ....[132]....
        /*08b8*/ 	.word	0x00005040
        /*08bc*/ 	.word	0x00000006
        /*08c0*/ 	.word	0x00000000
        /*08c4*/ 	.short	0x010a
        /*08c6*/ 	.byte	0x3f
	.zero		1


	//   ....[133]....
        /*08c8*/ 	.word	0x000050d0
        /*08cc*/ 	.word	0x00000009
        /*08d0*/ 	.word	0x00000000
        /*08d4*/ 	.short	0x010a
        /*08d6*/ 	.byte	0x3f
	.zero		1


	//   ....[134]....
        /*08d8*/ 	.word	0x00005160
        /*08dc*/ 	.word	0x00000006
        /*08e0*/ 	.word	0x00000000
        /*08e4*/ 	.short	0x010a
        /*08e6*/ 	.byte	0x3f
	.zero		1


	//   ....[135]....
        /*08e8*/ 	.word	0x000051f0
        /*08ec*/ 	.word	0x00000009
        /*08f0*/ 	.word	0x00000000
        /*08f4*/ 	.short	0x010a
        /*08f6*/ 	.byte	0x3f
	.zero		1


	//   ....[136]....
        /*08f8*/ 	.word	0x00005280
        /*08fc*/ 	.word	0x00000006
        /*0900*/ 	.word	0x00000000
        /*0904*/ 	.short	0x010a
        /*0906*/ 	.byte	0x3f
	.zero		1


	//   ....[137]....
        /*0908*/ 	.word	0x00005310
        /*090c*/ 	.word	0x00000009
        /*0910*/ 	.word	0x00000000
        /*0914*/ 	.short	0x010a
        /*0916*/ 	.byte	0x3f
	.zero		1


	//   ....[138]....
        /*0918*/ 	.word	0x000053a0
        /*091c*/ 	.word	0x00000006
        /*0920*/ 	.word	0x00000000
        /*0924*/ 	.short	0x010a
        /*0926*/ 	.byte	0x3f
	.zero		1


	//   ....[139]....
        /*0928*/ 	.word	0x00005430
        /*092c*/ 	.word	0x00000009
        /*0930*/ 	.word	0x00000000
        /*0934*/ 	.short	0x010a
        /*0936*/ 	.byte	0x3f
	.zero		1


	//   ....[140]....
        /*0938*/ 	.word	0x000054c0
        /*093c*/ 	.word	0x00000006
        /*0940*/ 	.word	0x00000000
        /*0944*/ 	.short	0x010a
        /*0946*/ 	.byte	0x3f
	.zero		1


	//   ....[141]....
        /*0948*/ 	.word	0x00005550
        /*094c*/ 	.word	0x00000009
        /*0950*/ 	.word	0x00000000
        /*0954*/ 	.short	0x010a
        /*0956*/ 	.byte	0x3f
	.zero		1


	//   ....[142]....
        /*0958*/ 	.word	0x000055e0
        /*095c*/ 	.word	0x00000006
        /*0960*/ 	.word	0x00000000
        /*0964*/ 	.short	0x010a
        /*0966*/ 	.byte	0x3f
	.zero		1


	//   ....[143]....
        /*0968*/ 	.word	0x00005670
        /*096c*/ 	.word	0x00000009
        /*0970*/ 	.word	0x00000000
        /*0974*/ 	.short	0x010a
        /*0976*/ 	.byte	0x3f
	.zero		1


	//   ....[144]....
        /*0978*/ 	.word	0x00005700
        /*097c*/ 	.word	0x00000006
        /*0980*/ 	.word	0x00000000
        /*0984*/ 	.short	0x010a
        /*0986*/ 	.byte	0x3f
	.zero		1


	//   ....[145]....
        /*0988*/ 	.word	0x00005790
        /*098c*/ 	.word	0x00000009
        /*0990*/ 	.word	0x00000000
        /*0994*/ 	.short	0x010a
        /*0996*/ 	.byte	0x3f
	.zero		1


	//   ....[146]....
        /*0998*/ 	.word	0x00005820
        /*099c*/ 	.word	0x00000006
        /*09a0*/ 	.word	0x00000000
        /*09a4*/ 	.short	0x010a
        /*09a6*/ 	.byte	0x3f
	.zero		1


	//   ....[147]....
        /*09a8*/ 	.word	0x000058b0
        /*09ac*/ 	.word	0x00000009
        /*09b0*/ 	.word	0x00000000
        /*09b4*/ 	.short	0x010a
        /*09b6*/ 	.byte	0x3f
	.zero		1


	//   ....[148]....
        /*09b8*/ 	.word	0x00005940
        /*09bc*/ 	.word	0x00000006
        /*09c0*/ 	.word	0x00000000
        /*09c4*/ 	.short	0x010a
        /*09c6*/ 	.byte	0x3f
	.zero		1


	//   ....[149]....
        /*09c8*/ 	.word	0x000059d0
        /*09cc*/ 	.word	0x00000009
        /*09d0*/ 	.word	0x00000000
        /*09d4*/ 	.short	0x010a
        /*09d6*/ 	.byte	0x3f
	.zero		1


	//   ....[150]....
        /*09d8*/ 	.word	0x00005a60
        /*09dc*/ 	.word	0x00000006
        /*09e0*/ 	.word	0x00000000
        /*09e4*/ 	.short	0x010a
        /*09e6*/ 	.byte	0x3f
	.zero		1


	//   ....[151]....
        /*09e8*/ 	.word	0x00005af0
        /*09ec*/ 	.word	0x00000009
        /*09f0*/ 	.word	0x00000000
        /*09f4*/ 	.short	0x010a
        /*09f6*/ 	.byte	0x3f
	.zero		1


	//   ....[152]....
        /*09f8*/ 	.word	0x00005b80
        /*09fc*/ 	.word	0x00000006
        /*0a00*/ 	.word	0x00000000
        /*0a04*/ 	.short	0x010a
        /*0a06*/ 	.byte	0x3f
	.zero		1


	//   ....[153]....
        /*0a08*/ 	.word	0x00005c10
        /*0a0c*/ 	.word	0x00000009
        /*0a10*/ 	.word	0x00000000
        /*0a14*/ 	.short	0x010a
        /*0a16*/ 	.byte	0x3f
	.zero		1


	//   ....[154]....
        /*0a18*/ 	.word	0x00005ca0
        /*0a1c*/ 	.word	0x00000006
        /*0a20*/ 	.word	0x00000000
        /*0a24*/ 	.short	0x010a
        /*0a26*/ 	.byte	0x3f
	.zero		1


	//   ....[155]....
        /*0a28*/ 	.word	0x00005d30
        /*0a2c*/ 	.word	0x00000009
        /*0a30*/ 	.word	0x00000000
        /*0a34*/ 	.short	0x010a
        /*0a36*/ 	.byte	0x3f
	.zero		1


	//   ....[156]....
        /*0a38*/ 	.word	0x00005dc0
        /*0a3c*/ 	.word	0x00000006
        /*0a40*/ 	.word	0x00000000
        /*0a44*/ 	.short	0x010a
        /*0a46*/ 	.byte	0x3f
	.zero		1


	//   ....[157]....
        /*0a48*/ 	.word	0x00005e50
        /*0a4c*/ 	.word	0x00000009
        /*0a50*/ 	.word	0x00000000
        /*0a54*/ 	.short	0x010a
        /*0a56*/ 	.byte	0x3f
	.zero		1


	//   ....[158]....
        /*0a58*/ 	.word	0x00005ee0
        /*0a5c*/ 	.word	0x00000006
        /*0a60*/ 	.word	0x00000000
        /*0a64*/ 	.short	0x010a
        /*0a66*/ 	.byte	0x3f
	.zero		1


	//   ....[159]....
        /*0a68*/ 	.word	0x00005f70
        /*0a6c*/ 	.word	0x00000009
        /*0a70*/ 	.word	0x00000000
        /*0a74*/ 	.short	0x010a
        /*0a76*/ 	.byte	0x3f
	.zero		1


	//   ....[160]....
        /*0a78*/ 	.word	0x00006000
        /*0a7c*/ 	.word	0x00000006
        /*0a80*/ 	.word	0x00000000
        /*0a84*/ 	.short	0x010a
        /*0a86*/ 	.byte	0x3f
	.zero		1


	//   ....[161]....
        /*0a88*/ 	.word	0x00006090
        /*0a8c*/ 	.word	0x00000009
        /*0a90*/ 	.word	0x00000000
        /*0a94*/ 	.short	0x010a
        /*0a96*/ 	.byte	0x3f
	.zero		1


	//   ....[162]....
        /*0a98*/ 	.word	0x00006120
        /*0a9c*/ 	.word	0x00000006
        /*0aa0*/ 	.word	0x00000000
        /*0aa4*/ 	.short	0x010a
        /*0aa6*/ 	.byte	0x3f
	.zero		1


	//   ....[163]....
        /*0aa8*/ 	.word	0x000061b0
        /*0aac*/ 	.word	0x00000009
        /*0ab0*/ 	.word	0x00000000
        /*0ab4*/ 	.short	0x010a
        /*0ab6*/ 	.byte	0x3f
	.zero		1


	//   ....[164]....
        /*0ab8*/ 	.word	0x00006240
        /*0abc*/ 	.word	0x00000006
        /*0ac0*/ 	.word	0x00000000
        /*0ac4*/ 	.short	0x010a
        /*0ac6*/ 	.byte	0x3f
	.zero		1


	//   ....[165]....
        /*0ac8*/ 	.word	0x000062d0
        /*0acc*/ 	.word	0x00000009
        /*0ad0*/ 	.word	0x00000000
        /*0ad4*/ 	.short	0x010a
        /*0ad6*/ 	.byte	0x3f
	.zero		1


	//   ....[166]....
        /*0ad8*/ 	.word	0x00006360
        /*0adc*/ 	.word	0x0000000a
        /*0ae0*/ 	.word	0x00000000
        /*0ae4*/ 	.short	0x010a
        /*0ae6*/ 	.byte	0x3f
	.zero		1


	//   ....[167]....
        /*0ae8*/ 	.word	0x000063f0
        /*0aec*/ 	.word	0x0000000b
        /*0af0*/ 	.word	0x00000000
        /*0af4*/ 	.short	0x010a
        /*0af6*/ 	.byte	0x3f
	.zero		1


	//   ....[168]....
        /*0af8*/ 	.word	0x00006480
        /*0afc*/ 	.word	0x00000003
        /*0b00*/ 	.word	0x00000000
        /*0b04*/ 	.short	0x010a
        /*0b06*/ 	.byte	0x3f
	.zero		1


	//   ....[169]....
        /*0b08*/ 	.word	0x000064f0
        /*0b0c*/ 	.word	0x0000000d
        /*0b10*/ 	.word	0x00000000
        /*0b14*/ 	.short	0x010a
        /*0b16*/ 	.byte	0x3f
	.zero		1


	//   ....[170]....
        /*0b18*/ 	.word	0x00006550
        /*0b1c*/ 	.word	0x00000013
        /*0b20*/ 	.word	0x00000000
        /*0b24*/ 	.short	0x010a
        /*0b26*/ 	.byte	0x3f
	.zero		1


	//   ....[171]....
        /*0b28*/ 	.word	0x00006620
        /*0b2c*/ 	.word	0x00000015
        /*0b30*/ 	.word	0x000001a8
        /*0b34*/ 	.short	0x010a
        /*0b36*/ 	.byte	0x3f
	.zero		1


	//   ....[172]....
        /*0b38*/ 	.word	0x000066f0
        /*0b3c*/ 	.word	0x00000006
        /*0b40*/ 	.word	0x00000000
        /*0b44*/ 	.short	0x010a
        /*0b46*/ 	.byte	0x3f
	.zero		1


	//   ....[173]....
        /*0b48*/ 	.word	0x00006740
        /*0b4c*/ 	.word	0x00000007
        /*0b50*/ 	.word	0x00000000
        /*0b54*/ 	.short	0x010a
        /*0b56*/ 	.byte	0x3f
	.zero		1


	//   ....[174]....
        /*0b58*/ 	.word	0x00006790
        /*0b5c*/ 	.word	0x00000006
        /*0b60*/ 	.word	0x00000000
        /*0b64*/ 	.short	0x010a
        /*0b66*/ 	.byte	0x3f
	.zero		1


	//   ....[175]....
        /*0b68*/ 	.word	0x000067e0
        /*0b6c*/ 	.word	0x00000009
        /*0b70*/ 	.word	0x00000000
        /*0b74*/ 	.short	0x010a
        /*0b76*/ 	.byte	0x3f
	.zero		1


	//   ....[176]....
        /*0b78*/ 	.word	0x00006830
        /*0b7c*/ 	.word	0x00000006
        /*0b80*/ 	.word	0x00000000
        /*0b84*/ 	.short	0x010a
        /*0b86*/ 	.byte	0x3f
	.zero		1


	//   ....[177]....
        /*0b88*/ 	.word	0x00006880
        /*0b8c*/ 	.word	0x00000009
        /*0b90*/ 	.word	0x00000000
        /*0b94*/ 	.short	0x010a
        /*0b96*/ 	.byte	0x3f
	.zero		1


	//   ....[178]....
        /*0b98*/ 	.word	0x000068d0
        /*0b9c*/ 	.word	0x00000006
        /*0ba0*/ 	.word	0x00000000
        /*0ba4*/ 	.short	0x010a
        /*0ba6*/ 	.byte	0x3f
	.zero		1


	//   ....[179]....
        /*0ba8*/ 	.word	0x00006920
        /*0bac*/ 	.word	0x00000009
        /*0bb0*/ 	.word	0x00000000
        /*0bb4*/ 	.short	0x010a
        /*0bb6*/ 	.byte	0x3f
	.zero		1


	//   ....[180]....
        /*0bb8*/ 	.word	0x00006970
        /*0bbc*/ 	.word	0x00000006
        /*0bc0*/ 	.word	0x00000000
        /*0bc4*/ 	.short	0x010a
        /*0bc6*/ 	.byte	0x3f
	.zero		1


	//   ....[181]....
        /*0bc8*/ 	.word	0x000069c0
        /*0bcc*/ 	.word	0x00000009
        /*0bd0*/ 	.word	0x00000000
        /*0bd4*/ 	.short	0x010a
        /*0bd6*/ 	.byte	0x3f
	.zero		1


	//   ....[182]....
        /*0bd8*/ 	.word	0x00006a10
        /*0bdc*/ 	.word	0x00000006
        /*0be0*/ 	.word	0x00000000
        /*0be4*/ 	.short	0x010a
        /*0be6*/ 	.byte	0x3f
	.zero		1


	//   ....[183]....
        /*0be8*/ 	.word	0x00006a60
        /*0bec*/ 	.word	0x00000009
        /*0bf0*/ 	.word	0x00000000
        /*0bf4*/ 	.short	0x010a
        /*0bf6*/ 	.byte	0x3f
	.zero		1


	//   ....[184]....
        /*0bf8*/ 	.word	0x00006ab0
        /*0bfc*/ 	.word	0x00000006
        /*0c00*/ 	.word	0x00000000
        /*0c04*/ 	.short	0x010a
        /*0c06*/ 	.byte	0x3f
	.zero		1


	//   ....[185]....
        /*0c08*/ 	.word	0x00006b00
        /*0c0c*/ 	.word	0x00000009
        /*0c10*/ 	.word	0x00000000
        /*0c14*/ 	.short	0x010a
        /*0c16*/ 	.byte	0x3f
	.zero		1


	//   ....[186]....
        /*0c18*/ 	.word	0x00006b50
        /*0c1c*/ 	.word	0x00000006
        /*0c20*/ 	.word	0x00000000
        /*0c24*/ 	.short	0x010a
        /*0c26*/ 	.byte	0x3f
	.zero		1


	//   ....[187]....
        /*0c28*/ 	.word	0x00006ba0
        /*0c2c*/ 	.word	0x00000009
        /*0c30*/ 	.word	0x00000000
        /*0c34*/ 	.short	0x010a
        /*0c36*/ 	.byte	0x3f
	.zero		1


	//   ....[188]....
        /*0c38*/ 	.word	0x00006bf0
        /*0c3c*/ 	.word	0x00000006
        /*0c40*/ 	.word	0x00000000
        /*0c44*/ 	.short	0x010a
        /*0c46*/ 	.byte	0x3f
	.zero		1


	//   ....[189]....
        /*0c48*/ 	.word	0x00006c40
        /*0c4c*/ 	.word	0x00000009
        /*0c50*/ 	.word	0x00000000
        /*0c54*/ 	.short	0x010a
        /*0c56*/ 	.byte	0x3f
	.zero		1


	//   ....[190]....
        /*0c58*/ 	.word	0x00006c90
        /*0c5c*/ 	.word	0x00000006
        /*0c60*/ 	.word	0x00000000
        /*0c64*/ 	.short	0x010a
        /*0c66*/ 	.byte	0x3f
	.zero		1


	//   ....[191]....
        /*0c68*/ 	.word	0x00006ce0
        /*0c6c*/ 	.word	0x00000009
        /*0c70*/ 	.word	0x00000000
        /*0c74*/ 	.short	0x010a
        /*0c76*/ 	.byte	0x3f
	.zero		1


	//   ....[192]....
        /*0c78*/ 	.word	0x00006d30
        /*0c7c*/ 	.word	0x00000006
        /*0c80*/ 	.word	0x00000000
        /*0c84*/ 	.short	0x010a
        /*0c86*/ 	.byte	0x3f
	.zero		1


	//   ....[193]....
        /*0c88*/ 	.word	0x00006d80
        /*0c8c*/ 	.word	0x00000009
        /*0c90*/ 	.word	0x00000000
        /*0c94*/ 	.short	0x010a
        /*0c96*/ 	.byte	0x3f
	.zero		1


	//   ....[194]....
        /*0c98*/ 	.word	0x00006dd0
        /*0c9c*/ 	.word	0x00000006
        /*0ca0*/ 	.word	0x00000000
        /*0ca4*/ 	.short	0x010a
        /*0ca6*/ 	.byte	0x3f
	.zero		1


	//   ....[195]....
        /*0ca8*/ 	.word	0x00006e20
        /*0cac*/ 	.word	0x00000009
        /*0cb0*/ 	.word	0x00000000
        /*0cb4*/ 	.short	0x010a
        /*0cb6*/ 	.byte	0x3f
	.zero		1


	//   ....[196]....
        /*0cb8*/ 	.word	0x00006e70
        /*0cbc*/ 	.word	0x00000006
        /*0cc0*/ 	.word	0x00000000
        /*0cc4*/ 	.short	0x010a
        /*0cc6*/ 	.byte	0x3f
	.zero		1


	//   ....[197]....
        /*0cc8*/ 	.word	0x00006ec0
        /*0ccc*/ 	.word	0x00000009
        /*0cd0*/ 	.word	0x00000000
        /*0cd4*/ 	.short	0x010a
        /*0cd6*/ 	.byte	0x3f
	.zero		1


	//   ....[198]....
        /*0cd8*/ 	.word	0x00006f10
        /*0cdc*/ 	.word	0x00000006
        /*0ce0*/ 	.word	0x00000000
        /*0ce4*/ 	.short	0x010a
        /*0ce6*/ 	.byte	0x3f
	.zero		1


	//   ....[199]....
        /*0ce8*/ 	.word	0x00006f60
        /*0cec*/ 	.word	0x00000009
        /*0cf0*/ 	.word	0x00000000
        /*0cf4*/ 	.short	0x010a
        /*0cf6*/ 	.byte	0x3f
	.zero		1


	//   ....[200]....
        /*0cf8*/ 	.word	0x00006fb0
        /*0cfc*/ 	.word	0x00000006
        /*0d00*/ 	.word	0x00000000
        /*0d04*/ 	.short	0x010a
        /*0d06*/ 	.byte	0x3f
	.zero		1


	//   ....[201]....
        /*0d08*/ 	.word	0x00007000
        /*0d0c*/ 	.word	0x00000009
        /*0d10*/ 	.word	0x00000000
        /*0d14*/ 	.short	0x010a
        /*0d16*/ 	.byte	0x3f
	.zero		1


	//   ....[202]....
        /*0d18*/ 	.word	0x00007050
        /*0d1c*/ 	.word	0x00000006
        /*0d20*/ 	.word	0x00000000
        /*0d24*/ 	.short	0x010a
        /*0d26*/ 	.byte	0x3f
	.zero		1


	//   ....[203]....
        /*0d28*/ 	.word	0x000070a0
        /*0d2c*/ 	.word	0x00000009
        /*0d30*/ 	.word	0x00000000
        /*0d34*/ 	.short	0x010a
        /*0d36*/ 	.byte	0x3f
	.zero		1


	//   ....[204]....
        /*0d38*/ 	.word	0x000070f0
        /*0d3c*/ 	.word	0x00000006
        /*0d40*/ 	.word	0x00000000
        /*0d44*/ 	.short	0x010a
        /*0d46*/ 	.byte	0x3f
	.zero		1


	//   ....[205]....
        /*0d48*/ 	.word	0x00007140
        /*0d4c*/ 	.word	0x00000009
        /*0d50*/ 	.word	0x00000000
        /*0d54*/ 	.short	0x010a
        /*0d56*/ 	.byte	0x3f
	.zero		1


	//   ....[206]....
        /*0d58*/ 	.word	0x00007190
        /*0d5c*/ 	.word	0x00000006
        /*0d60*/ 	.word	0x00000000
        /*0d64*/ 	.short	0x010a
        /*0d66*/ 	.byte	0x3f
	.zero		1


	//   ....[207]....
        /*0d68*/ 	.word	0x000071e0
        /*0d6c*/ 	.word	0x00000009
        /*0d70*/ 	.word	0x00000000
        /*0d74*/ 	.short	0x010a
        /*0d76*/ 	.byte	0x3f
	.zero		1


	//   ....[208]....
        /*0d78*/ 	.word	0x00007230
        /*0d7c*/ 	.word	0x00000006
        /*0d80*/ 	.word	0x00000000
        /*0d84*/ 	.short	0x010a
        /*0d86*/ 	.byte	0x3f
	.zero		1


	//   ....[209]....
        /*0d88*/ 	.word	0x00007280
        /*0d8c*/ 	.word	0x00000009
        /*0d90*/ 	.word	0x00000000
        /*0d94*/ 	.short	0x010a
        /*0d96*/ 	.byte	0x3f
	.zero		1


	//   ....[210]....
        /*0d98*/ 	.word	0x000072d0
        /*0d9c*/ 	.word	0x00000006
        /*0da0*/ 	.word	0x00000000
        /*0da4*/ 	.short	0x010a
        /*0da6*/ 	.byte	0x3f
	.zero		1


	//   ....[211]....
        /*0da8*/ 	.word	0x00007320
        /*0dac*/ 	.word	0x00000009
        /*0db0*/ 	.word	0x00000000
        /*0db4*/ 	.short	0x010a
        /*0db6*/ 	.byte	0x3f
	.zero		1


	//   ....[212]....
        /*0db8*/ 	.word	0x00007370
        /*0dbc*/ 	.word	0x00000006
        /*0dc0*/ 	.word	0x00000000
        /*0dc4*/ 	.short	0x010a
        /*0dc6*/ 	.byte	0x3f
	.zero		1


	//   ....[213]....
        /*0dc8*/ 	.word	0x000073c0
        /*0dcc*/ 	.word	0x00000009
        /*0dd0*/ 	.word	0x00000000
        /*0dd4*/ 	.short	0x010a
        /*0dd6*/ 	.byte	0x3f
	.zero		1


	//   ....[214]....
        /*0dd8*/ 	.word	0x00007410
        /*0ddc*/ 	.word	0x00000006
        /*0de0*/ 	.word	0x00000000
        /*0de4*/ 	.short	0x010a
        /*0de6*/ 	.byte	0x3f
	.zero		1


	//   ....[215]....
        /*0de8*/ 	.word	0x00007460
        /*0dec*/ 	.word	0x00000009
        /*0df0*/ 	.word	0x00000000
        /*0df4*/ 	.short	0x010a
        /*0df6*/ 	.byte	0x3f
	.zero		1


	//   ....[216]....
        /*0df8*/ 	.word	0x000074b0
        /*0dfc*/ 	.word	0x00000006
        /*0e00*/ 	.word	0x00000000
        /*0e04*/ 	.short	0x010a
        /*0e06*/ 	.byte	0x3f
	.zero		1


	//   ....[217]....
        /*0e08*/ 	.word	0x00007500
        /*0e0c*/ 	.word	0x00000009
        /*0e10*/ 	.word	0x00000000
        /*0e14*/ 	.short	0x010a
        /*0e16*/ 	.byte	0x3f
	.zero		1


	//   ....[218]....
        /*0e18*/ 	.word	0x00007550
        /*0e1c*/ 	.word	0x00000006
        /*0e20*/ 	.word	0x00000000
        /*0e24*/ 	.short	0x010a
        /*0e26*/ 	.byte	0x3f
	.zero		1


	//   ....[219]....
        /*0e28*/ 	.word	0x000075a0
        /*0e2c*/ 	.word	0x00000009
        /*0e30*/ 	.word	0x00000000
        /*0e34*/ 	.short	0x010a
        /*0e36*/ 	.byte	0x3f
	.zero		1


	//   ....[220]....
        /*0e38*/ 	.word	0x000075f0
        /*0e3c*/ 	.word	0x00000006
        /*0e40*/ 	.word	0x00000000
        /*0e44*/ 	.short	0x010a
        /*0e46*/ 	.byte	0x3f
	.zero		1


	//   ....[221]....
        /*0e48*/ 	.word	0x00007640
        /*0e4c*/ 	.word	0x00000009
        /*0e50*/ 	.word	0x00000000
        /*0e54*/ 	.short	0x010a
        /*0e56*/ 	.byte	0x3f
	.zero		1


	//   ....[222]....
        /*0e58*/ 	.word	0x00007690
        /*0e5c*/ 	.word	0x0000000a
        /*0e60*/ 	.word	0x00000000
        /*0e64*/ 	.short	0x010a
        /*0e66*/ 	.byte	0x3f
	.zero		1


	//   ....[223]....
        /*0e68*/ 	.word	0x000076e0
        /*0e6c*/ 	.word	0x0000000b
        /*0e70*/ 	.word	0x00000000
        /*0e74*/ 	.short	0x010a
        /*0e76*/ 	.byte	0x3f
	.zero		1


	//----- nvinfo : EIATTR_NUM_MBARRIERS
	.align		4
.L_28:
        /*0e78*/ 	.byte	0x03, 0x38
        /*0e7a*/ 	.short	0x006c


	//----- nvinfo : EIATTR_EXIT_INSTR_OFFSETS
	.align		4
        /*0e7c*/ 	.byte	0x04, 0x1c
        /*0e7e*/ 	.short	(.L_30 - .L_29)


	//   ....[0]....
.L_29:
        /*0e80*/ 	.word	0x00001020


	//   ....[1]....
        /*0e84*/ 	.word	0x00001810


	//   ....[2]....
        /*0e88*/ 	.word	0x000033d0


	//   ....[3]....
        /*0e8c*/ 	.word	0x00003930


	//   ....[4]....
        /*0e90*/ 	.word	0x000064d0


	//----- nvinfo : EIATTR_MAX_THREADS
	.align		4
.L_30:
        /*0e94*/ 	.byte	0x04, 0x05
        /*0e96*/ 	.short	(.L_32 - .L_31)
.L_31:
        /*0e98*/ 	.word	0x00000180
        /*0e9c*/ 	.word	0x00000001
        /*0ea0*/ 	.word	0x00000001


	//----- nvinfo : EIATTR_CRS_STACK_SIZE
	.align		4
.L_32:
        /*0ea4*/ 	.byte	0x04, 0x1e
        /*0ea6*/ 	.short	(.L_34 - .L_33)
.L_33:
        /*0ea8*/ 	.word	0x00000000


	//----- nvinfo : EIATTR_CBANK_PARAM_SIZE
	.align		4
.L_34:
        /*0eac*/ 	.byte	0x03, 0x19
        /*0eae*/ 	.short	0x0470


	//----- nvinfo : EIATTR_PARAM_CBANK
	.align		4
        /*0eb0*/ 	.byte	0x04, 0x0a
        /*0eb2*/ 	.short	(.L_36 - .L_35)
	.align		4
.L_35:
        /*0eb4*/ 	.word	index@(.nv.constant0._ZN7cutlass13device_kernelINS_4gemm6kernel13GemmUniversalIN4cute5tupleIJiiiiEEENS1_10collective13CollectiveMmaINS1_37MainloopSm90TmaGmmaWarpSpecializedFP8ILi53ENS5_IJNS4_1CILi2EEENSA_ILi1EEESC_EEENS1_35KernelTmaWarpSpecializedCooperativeEEENS5_IJNSA_ILi128EEENSA_ILi8EEENSA_ILi32EEEEEENS_12float_e4m3_tENS5_IJlSC_lEEESK_SL_NS4_8TiledMMAINS4_8MMA_AtomIJNS4_4SM904GMMA29MMA_64x8x32_F32E4M3E4M3_SS_TNILNSP_7ScaleInE1ELSR_1EEEEEENS4_6LayoutISD_NS5_IJSC_NSA_ILi0EEESV_EEEEENS5_IJNS4_10UnderscoreESY_SY_EEEEENS4_13SM90_TMA_LOADENS4_14ComposedLayoutINS4_7SwizzleILi1ELi4ELi3EEENS4_18smem_ptr_flag_bitsILi8EEENSU_INS5_IJSH_SI_EEENS5_IJSI_SC_EEEEEEEvNS4_8identityENS4_23SM90_TMA_LOAD_MULTICASTES1A_vS1B_EENS_8epilogue10collective6detail29Sm90TmaWarpSpecializedAdapterINS1F_15DefaultEpilogueISK_SL_SL_NS1E_6thread17LinearCombinationISK_Li1EffLNS1J_9ScaleType4KindE0ELNS_15FloatRoundStyleE2ESK_EENS1_15EpilogueDefaultEEEEEvvEEEEvNT_6ParamsE)
        /*0eb8*/ 	.short	0x0210
        /*0eba*/ 	.short	0x0470


	//----- nvinfo : EIATTR_SW_WAR
	.align		4
.L_36:
        /*0ebc*/ 	.byte	0x04, 0x36
        /*0ebe*/ 	.short	(.L_38 - .L_37)
.L_37:
        /*0ec0*/ 	.word	0x00000008
.L_38:


//--------------------- .nv.callgraph             --------------------------
	.section	.nv.callgraph,"",@"SHT_CUDA_CALLGRAPH"
	.align	4
	.sectionentsize	8
	.align		4
        /*0000*/ 	.word	0x00000000
	.align		4
        /*0004*/ 	.word	0xffffffff
	.align		4
        /*0008*/ 	.word	0x00000000
	.align		4
        /*000c*/ 	.word	0xfffffffe
	.align		4
        /*0010*/ 	.word	0x00000000
	.align		4
        /*0014*/ 	.word	0xfffffffd
	.align		4
        /*0018*/ 	.word	0x00000000
	.align		4
        /*001c*/ 	.word	0xfffffffc


//--------------------- .nv.constant4             --------------------------
	.section	.nv.constant4,"a",@progbits
	.align	8
	.align		8
.nv.constant4:
        /*0000*/ 	.dword	_ZN39_INTERNAL_42c83875_4_k_cu_d434c0d5_34854cuda3std3__45__cpo5beginE
	.align		8
        /*0008*/ 	.dword	_ZN39_INTERNAL_42c83875_4_k_cu_d434c0d5_34854cuda3std3__45__cpo3endE
	.align		8
        /*0010*/ 	.dword	_ZN39_INTERNAL_42c83875_4_k_cu_d434c0d5_34854cuda3std3__45__cpo6cbeginE
	.align		8
        /*0018*/ 	.dword	_ZN39_INTERNAL_42c83875_4_k_cu_d434c0d5_34854cuda3std3__45__cpo4cendE
	.align		8
        /*0020*/ 	.dword	_ZN39_INTERNAL_42c83875_4_k_cu_d434c0d5_34854cuda3std3__441_GLOBAL__N__42c83875_4_k_cu_d434c0d5_34856ignoreE
	.align		8
        /*0028*/ 	.dword	_ZN39_INTERNAL_42c83875_4_k_cu_d434c0d5_34854cuda3std3__419piecewise_constructE
	.align		8
        /*0030*/ 	.dword	_ZN39_INTERNAL_42c83875_4_k_cu_d434c0d5_34854cuda3std3__48in_placeE
	.align		8
        /*0038*/ 	.dword	_ZN39_INTERNAL_42c83875_4_k_cu_d434c0d5_34854cuda3std6ranges3__45__cpo4swapE
	.align		8
        /*0040*/ 	.dword	_ZN39_INTERNAL_42c83875_4_k_cu_d434c0d5_34854cuda3std6ranges3__45__cpo9iter_moveE
	.align		8
        /*0048*/ 	.dword	_ZN39_INTERNAL_42c83875_4_k_cu_d434c0d5_34854cute7productE
	.align		8
        /*0050*/ 	.dword	_ZN39_INTERNAL_42c83875_4_k_cu_d434c0d5_34854cute1_E


//--------------------- .text._ZN7cutlass13device_kernelINS_4gemm6kernel13GemmUniversalIN4cute5tupleIJiiiiEEENS1_10collective13CollectiveMmaINS1_37MainloopSm90TmaGmmaWarpSpecializedFP8ILi53ENS5_IJNS4_1CILi2EEENSA_ILi1EEESC_EEENS1_35KernelTmaWarpSpecializedCooperativeEEENS5_IJNSA_ILi128EEENSA_ILi8EEENSA_ILi32EEEEEENS_12float_e4m3_tENS5_IJlSC_lEEESK_SL_NS4_8TiledMMAINS4_8MMA_AtomIJNS4_4SM904GMMA29MMA_64x8x32_F32E4M3E4M3_SS_TNILNSP_7ScaleInE1ELSR_1EEEEEENS4_6LayoutISD_NS5_IJSC_NSA_ILi0EEESV_EEEEENS5_IJNS4_10UnderscoreESY_SY_EEEEENS4_13SM90_TMA_LOADENS4_14ComposedLayoutINS4_7SwizzleILi1ELi4ELi3EEENS4_18smem_ptr_flag_bitsILi8EEENSU_INS5_IJSH_SI_EEENS5_IJSI_SC_EEEEEEEvNS4_8identityENS4_23SM90_TMA_LOAD_MULTICASTES1A_vS1B_EENS_8epilogue10collective6detail29Sm90TmaWarpSpecializedAdapterINS1F_15DefaultEpilogueISK_SL_SL_NS1E_6thread17LinearCombinationISK_Li1EffLNS1J_9ScaleType4KindE0ELNS_15FloatRoundStyleE2ESK_EENS1_15EpilogueDefaultEEEEEvvEEEEvNT_6ParamsE --------------------------
	.section	.text._ZN7cutlass13device_kernelINS_4gemm6kernel13GemmUniversalIN4cute5tupleIJiiiiEEENS1_10collective13CollectiveMmaINS1_37MainloopSm90TmaGmmaWarpSpecializedFP8ILi53ENS5_IJNS4_1CILi2EEENSA_ILi1EEESC_EEENS1_35KernelTmaWarpSpecializedCooperativeEEENS5_IJNSA_ILi128EEENSA_ILi8EEENSA_ILi32EEEEEENS_12float_e4m3_tENS5_IJlSC_lEEESK_SL_NS4_8TiledMMAINS4_8MMA_AtomIJNS4_4SM904GMMA29MMA_64x8x32_F32E4M3E4M3_SS_TNILNSP_7ScaleInE1ELSR_1EEEEEENS4_6LayoutISD_NS5_IJSC_NSA_ILi0EEESV_EEEEENS5_IJNS4_10UnderscoreESY_SY_EEEEENS4_13SM90_TMA_LOADENS4_14ComposedLayoutINS4_7SwizzleILi1ELi4ELi3EEENS4_18smem_ptr_flag_bitsILi8EEENSU_INS5_IJSH_SI_EEENS5_IJSI_SC_EEEEEEEvNS4_8identityENS4_23SM90_TMA_LOAD_MULTICASTES1A_vS1B_EENS_8epilogue10collective6detail29Sm90TmaWarpSpecializedAdapterINS1F_15DefaultEpilogueISK_SL_SL_NS1E_6thread17LinearCombinationISK_Li1EffLNS1J_9ScaleType4KindE0ELNS_15FloatRoundStyleE2ESK_EENS1_15EpilogueDefaultEEEEEvvEEEEvNT_6ParamsE,"ax",@progbits
	.align	128
.text._ZN7cutlass13device_kernelINS_4gemm6kernel13GemmUniversalIN4cute5tupleIJiiiiEEENS1_10collective13CollectiveMmaINS1_37MainloopSm90TmaGmmaWarpSpecializedFP8ILi53ENS5_IJNS4_1CILi2EEENSA_ILi1EEESC_EEENS1_35KernelTmaWarpSpecializedCooperativeEEENS5_IJNSA_ILi128EEENSA_ILi8EEENSA_ILi32EEEEEENS_12float_e4m3_tENS5_IJlSC_lEEESK_SL_NS4_8TiledMMAINS4_8MMA_AtomIJNS4_4SM904GMMA29MMA_64x8x32_F32E4M3E4M3_SS_TNILNSP_7ScaleInE1ELSR_1EEEEEENS4_6LayoutISD_NS5_IJSC_NSA_ILi0EEESV_EEEEENS5_IJNS4_10UnderscoreESY_SY_EEEEENS4_13SM90_TMA_LOADENS4_14ComposedLayoutINS4_7SwizzleILi1ELi4ELi3EEENS4_18smem_ptr_flag_bitsILi8EEENSU_INS5_IJSH_SI_EEENS5_IJSI_SC_EEEEEEEvNS4_8identityENS4_23SM90_TMA_LOAD_MULTICASTES1A_vS1B_EENS_8epilogue10collective6detail29Sm90TmaWarpSpecializedAdapterINS1F_15DefaultEpilogueISK_SL_SL_NS1E_6thread17LinearCombinationISK_Li1EffLNS1J_9ScaleType4KindE0ELNS_15FloatRoundStyleE2ESK_EENS1_15EpilogueDefaultEEEEEvvEEEEvNT_6ParamsE:
        .type           _ZN7cutlass13device_kernelINS_4gemm6kernel13GemmUniversalIN4cute5tupleIJiiiiEEENS1_10collective13CollectiveMmaINS1_37MainloopSm90TmaGmmaWarpSpecializedFP8ILi53ENS5_IJNS4_1CILi2EEENSA_ILi1EEESC_EEENS1_35KernelTmaWarpSpecializedCooperativeEEENS5_IJNSA_ILi128EEENSA_ILi8EEENSA_ILi32EEEEEENS_12float_e4m3_tENS5_IJlSC_lEEESK_SL_NS4_8TiledMMAINS4_8MMA_AtomIJNS4_4SM904GMMA29MMA_64x8x32_F32E4M3E4M3_SS_TNILNSP_7ScaleInE1ELSR_1EEEEEENS4_6LayoutISD_NS5_IJSC_NSA_ILi0EEESV_EEEEENS5_IJNS4_10UnderscoreESY_SY_EEEEENS4_13SM90_TMA_LOADENS4_14ComposedLayoutINS4_7SwizzleILi1ELi4ELi3EEENS4_18smem_ptr_flag_bitsILi8EEENSU_INS5_IJSH_SI_EEENS5_IJSI_SC_EEEEEEEvNS4_8identityENS4_23SM90_TMA_LOAD_MULTICASTES1A_vS1B_EENS_8epilogue10collective6detail29Sm90TmaWarpSpecializedAdapterINS1F_15DefaultEpilogueISK_SL_SL_NS1E_6thread17LinearCombinationISK_Li1EffLNS1J_9ScaleType4KindE0ELNS_15FloatRoundStyleE2ESK_EENS1_15EpilogueDefaultEEEEEvvEEEEvNT_6ParamsE,@function
        .size           _ZN7cutlass13device_kernelINS_4gemm6kernel13GemmUniversalIN4cute5tupleIJiiiiEEENS1_10collective13CollectiveMmaINS1_37MainloopSm90TmaGmmaWarpSpecializedFP8ILi53ENS5_IJNS4_1CILi2EEENSA_ILi1EEESC_EEENS1_35KernelTmaWarpSpecializedCooperativeEEENS5_IJNSA_ILi128EEENSA_ILi8EEENSA_ILi32EEEEEENS_12float_e4m3_tENS5_IJlSC_lEEESK_SL_NS4_8TiledMMAINS4_8MMA_AtomIJNS4_4SM904GMMA29MMA_64x8x32_F32E4M3E4M3_SS_TNILNSP_7ScaleInE1ELSR_1EEEEEENS4_6LayoutISD_NS5_IJSC_NSA_ILi0EEESV_EEEEENS5_IJNS4_10UnderscoreESY_SY_EEEEENS4_13SM90_TMA_LOADENS4_14ComposedLayoutINS4_7SwizzleILi1ELi4ELi3EEENS4_18smem_ptr_flag_bitsILi8EEENSU_INS5_IJSH_SI_EEENS5_IJSI_SC_EEEEEEEvNS4_8identityENS4_23SM90_TMA_LOAD_MULTICASTES1A_vS1B_EENS_8epilogue10collective6detail29Sm90TmaWarpSpecializedAdapterINS1F_15DefaultEpilogueISK_SL_SL_NS1E_6thread17LinearCombinationISK_Li1EffLNS1J_9ScaleType4KindE0ELNS_15FloatRoundStyleE2ESK_EENS1_15EpilogueDefaultEEEEEvvEEEEvNT_6ParamsE,(.L_x_185 - _ZN7cutlass13device_kernelINS_4gemm6kernel13GemmUniversalIN4cute5tupleIJiiiiEEENS1_10collective13CollectiveMmaINS1_37MainloopSm90TmaGmmaWarpSpecializedFP8ILi53ENS5_IJNS4_1CILi2EEENSA_ILi1EEESC_EEENS1_35KernelTmaWarpSpecializedCooperativeEEENS5_IJNSA_ILi128EEENSA_ILi8EEENSA_ILi32EEEEEENS_12float_e4m3_tENS5_IJlSC_lEEESK_SL_NS4_8TiledMMAINS4_8MMA_AtomIJNS4_4SM904GMMA29MMA_64x8x32_F32E4M3E4M3_SS_TNILNSP_7ScaleInE1ELSR_1EEEEEENS4_6LayoutISD_NS5_IJSC_NSA_ILi0EEESV_EEEEENS5_IJNS4_10UnderscoreESY_SY_EEEEENS4_13SM90_TMA_LOADENS4_14ComposedLayoutINS4_7SwizzleILi1ELi4ELi3EEENS4_18smem_ptr_flag_bitsILi8EEENSU_INS5_IJSH_SI_EEENS5_IJSI_SC_EEEEEEEvNS4_8identityENS4_23SM90_TMA_LOAD_MULTICASTES1A_vS1B_EENS_8epilogue10collective6detail29Sm90TmaWarpSpecializedAdapterINS1F_15DefaultEpilogueISK_SL_SL_NS1E_6thread17LinearCombinationISK_Li1EffLNS1J_9ScaleType4KindE0ELNS_15FloatRoundStyleE2ESK_EENS1_15EpilogueDefaultEEEEEvvEEEEvNT_6ParamsE)
        .other          _ZN7cutlass13device_kernelINS_4gemm6kernel13GemmUniversalIN4cute5tupleIJiiiiEEENS1_10collective13CollectiveMmaINS1_37MainloopSm90TmaGmmaWarpSpecializedFP8ILi53ENS5_IJNS4_1CILi2EEENSA_ILi1EEESC_EEENS1_35KernelTmaWarpSpecializedCooperativeEEENS5_IJNSA_ILi128EEENSA_ILi8EEENSA_ILi32EEEEEENS_12float_e4m3_tENS5_IJlSC_lEEESK_SL_NS4_8TiledMMAINS4_8MMA_AtomIJNS4_4SM904GMMA29MMA_64x8x32_F32E4M3E4M3_SS_TNILNSP_7ScaleInE1ELSR_1EEEEEENS4_6LayoutISD_NS5_IJSC_NSA_ILi0EEESV_EEEEENS5_IJNS4_10UnderscoreESY_SY_EEEEENS4_13SM90_TMA_LOADENS4_14ComposedLayoutINS4_7SwizzleILi1ELi4ELi3EEENS4_18smem_ptr_flag_bitsILi8EEENSU_INS5_IJSH_SI_EEENS5_IJSI_SC_EEEEEEEvNS4_8identityENS4_23SM90_TMA_LOAD_MULTICASTES1A_vS1B_EENS_8epilogue10collective6detail29Sm90TmaWarpSpecializedAdapterINS1F_15DefaultEpilogueISK_SL_SL_NS1E_6thread17LinearCombinationISK_Li1EffLNS1J_9ScaleType4KindE0ELNS_15FloatRoundStyleE2ESK_EENS1_15EpilogueDefaultEEEEEvvEEEEvNT_6ParamsE,@"STO_CUDA_ENTRY STV_DEFAULT"
_ZN7cutlass13device_kernelINS_4gemm6kernel13GemmUniversalIN4cute5tupleIJiiiiEEENS1_10collective13CollectiveMmaINS1_37MainloopSm90TmaGmmaWarpSpecializedFP8ILi53ENS5_IJNS4_1CILi2EEENSA_ILi1EEESC_EEENS1_35KernelTmaWarpSpecializedCooperativeEEENS5_IJNSA_ILi128EEENSA_ILi8EEENSA_ILi32EEEEEENS_12float_e4m3_tENS5_IJlSC_lEEESK_SL_NS4_8TiledMMAINS4_8MMA_AtomIJNS4_4SM904GMMA29MMA_64x8x32_F32E4M3E4M3_SS_TNILNSP_7ScaleInE1ELSR_1EEEEEENS4_6LayoutISD_NS5_IJSC_NSA_ILi0EEESV_EEEEENS5_IJNS4_10UnderscoreESY_SY_EEEEENS4_13SM90_TMA_LOADENS4_14ComposedLayoutINS4_7SwizzleILi1ELi4ELi3EEENS4_18smem_ptr_flag_bitsILi8EEENSU_INS5_IJSH_SI_EEENS5_IJSI_SC_EEEEEEEvNS4_8identityENS4_23SM90_TMA_LOAD_MULTICASTES1A_vS1B_EENS_8epilogue10collective6detail29Sm90TmaWarpSpecializedAdapterINS1F_15DefaultEpilogueISK_SL_SL_NS1E_6thread17LinearCombinationISK_Li1EffLNS1J_9ScaleType4KindE0ELNS_15FloatRoundStyleE2ESK_EENS1_15EpilogueDefaultEEEEEvvEEEEvNT_6ParamsE:
[----:B------:R-:W-:Y:S01]  /*0000*/  LDC R1, c[0x0][0x28] ;  /* 0x00000a00ff017b82 */ /* 0x000fe20000000800 */
[----:B------:R-:W0:Y:S01]  /*0010*/  S2R R10, SR_TID.X ;  /* 0x00000000000a7919 */ /* 0x000e220000002100 */
[----:B------:R-:W-:Y:S01]  /*0020*/  ELECT P0, URZ, PT ;  /* 0x00000000003f782f */ /* 0x000fe20003800000 */
[----:B------:R-:W-:Y:S01]  /*0030*/  BSSY B0, `(.L_x_0) ;  /* 0x000000f000007945 */ /* 0x000fe20003800000 */
[--C-:B0-----:R-:W-:Y:S02]  /*0040*/  SHF.R.U32.HI R0, RZ, 0x5, R10.reuse ;  /* 0x00000005ff007819 */ /* 0x101fe4000001160a */
[----:B------:R-:W-:-:S03]  /*0050*/  SHF.R.U32.HI R12, RZ, 0x7, R10 ;  /* 0x00000007ff0c7819 */ /* 0x000fc6000001160a */
[----:B------:R-:W0:Y:S04]  /*0060*/  SHFL.IDX PT, R2, R0, RZ, 0x1f ;  /* 0x00001fff00027589 */ /* 0x000e2800000e0000 */
[----:B------:R1:W2:Y:S01]  /*0070*/  SHFL.IDX PT, R5, R12, RZ, 0x1f ;  /* 0x00001fff0c057589 */ /* 0x0002a200000e0000 */
[----:B0-----:R-:W-:-:S13]  /*0080*/  ISETP.NE.OR P0, PT, R2, RZ, !P0 ;  /* 0x000000ff0200720c */ /* 0x001fda0004705670 */
[----:B-12---:R-:W-:Y:S05]  /*0090*/  @P0 BRA `(.L_x_1) ;  /* 0x0000000000200947 */ /* 0x006fea0003800000 */
[----:B------:R-:W-:Y:S02]  /*00a0*/  ULDC.64 UR4, c[0x0][0x198] ;  /* 0x0000660000047ab9 */ /* 0x000fe40000000a00 */
[----:B------:R-:W-:Y:S02]  /*00b0*/  UIADD3 UR6, UP0, UR4, 0xf0, URZ ;  /* 0x000000f004067890 */ /* 0x000fe4000ff1e03f */
[----:B------:R-:W-:Y:S02]  /*00c0*/  UIADD3 UR4, UP1, UR4, 0x1f0, URZ ;  /* 0x000001f004047890 */ /* 0x000fe4000ff3e03f */
[----:B------:R-:W-:Y:S02]  /*00d0*/  UIADD3.X UR7, URZ, UR5, URZ, UP0, !UPT ;  /* 0x000000053f077290 */ /* 0x000fe400087fe43f */
[----:B------:R-:W-:-:S07]  /*00e0*/  UIADD3.X UR5, URZ, UR5, URZ, UP1, !UPT ;  /* 0x000000053f057290 */ /* 0x000fce0008ffe43f */
[----:B------:R0:W-:Y:S02]  /*00f0*/  UTMACCTL.PF [UR6] ;  /* 0x00000000060079b9 */ /* 0x0001e40008040000 */
[----:B------:R0:W-:Y:S02]  /*0100*/  UTMACCTL.PF [UR4] ;  /* 0x00000000040079b9 */ /* 0x0001e40008040000 */
[----:B0-----:R-:W-:Y:S01]  /*0110*/  NOP ;  /* 0x0000000000007918 */ /* 0x001fe20000000000 */
.L_x_1:
[----:B------:R-:W-:Y:S05]  /*0120*/  BSYNC B0 ;  /* 0x0000000000007941 */ /* 0x000fea0003800000 */
.L_x_0:
[----:B------:R-:W0:Y:S02]  /*0130*/  SHFL.IDX PT, R3, R0, RZ, 0x1f ;  /* 0x00001fff00037589 */ /* 0x000e2400000e0000 */
[----:B0-----:R-:W-:-:S13]  /*0140*/  ISETP.NE.AND P0, PT, R3, RZ, PT ;  /* 0x000000ff0300720c */ /* 0x001fda0003f05270 */
[----:B------:R-:W-:Y:S05]  /*0150*/  @P0 BRA `(.L_x_2) ;  /* 0x0000000400ec0947 */ /* 0x000fea0003800000 */
[----:B------:R-:W-:Y:S01]  /*0160*/  ELECT P0, URZ, PT ;  /* 0x00000000003f782f */ /* 0x000fe20003800000 */
[----:B------:R-:W-:-:S12]  /*0170*/  BSSY B0, `(.L_x_2) ;  /* 0x0000079000007945 */ /* 0x000fd80003800000 */
[----:B------:R-:W-:Y:S05]  /*0180*/  @!P0 BRA `(.L_x_3) ;  /* 0x0000000400dc8947 */ /* 0x000fea0003800000 */
[----:B------:R-:W0:Y:S01]  /*0190*/  S2UR UR8, SR_CgaCtaId ;  /* 0x00000000000879c3 */ /* 0x000e220000008800 */
[----:B------:R-:W-:Y:S01]  /*01a0*/  UMOV UR4, 0x400 ;  /* 0x0000040000047882 */ /* 0x000fe20000000000 */
[----:B------:R-:W-:Y:S01]  /*01b0*/  UMOV UR5, 0x1 ;  /* 0x0000000100057882 */ /* 0x000fe20000000000 */
[----:B------:R-:W-:Y:S02]  /*01c0*/  UMOV UR6, 0x4 ;  /* 0x0000000400067882 */ /* 0x000fe40000000000 */
[----:B------:R-:W-:-:S04]  /*01d0*/  UIADD3 UR6, -UR6, 0x100000, URZ ;  /* 0x0010000006067890 */ /* 0x000fc8000fffe13f */
[----:B------:R-:W-:Y:S02]  /*01e0*/  USHF.L.U32 UR7, UR6, 0xb, URZ ;  /* 0x0000000b06077899 */ /* 0x000fe4000800063f */
[----:B------:R-:W-:Y:S02]  /*01f0*/  USHF.L.U32 UR6, UR6, 0x1, URZ ;  /* 0x0000000106067899 */ /* 0x000fe4000800063f */
[----:B0-----:R-:W-:Y:S02]  /*0200*/  ULEA UR8, UR8, UR4, 0x18 ;  /* 0x0000000408087291 */ /* 0x001fe4000f8ec03f */
[----:B------:R-:W-:-:S04]  /*0210*/  UIADD3 UR4, -UR5, 0x100000, URZ ;  /* 0x0010000005047890 */ /* 0x000fc8000fffe13f */
[----:B------:R-:W-:Y:S02]  /*0220*/  USHF.L.U32 UR5, UR4, 0xb, URZ ;  /* 0x0000000b04057899 */ /* 0x000fe4000800063f */
[----:B------:R-:W-:Y:S01]  /*0230*/  USHF.L.U32 UR4, UR4, 0x1, URZ ;  /* 0x0000000104047899 */ /* 0x000fe2000800063f */
[----:B------:R-:W0:Y:S11]  /*0240*/  FENCE.VIEW.ASYNC.S ;  /* 0x00000000000073c6 */ /* 0x000e360000000000 */
[----:B0-----:R0:W1:Y:S01]  /*0250*/  SYNCS.EXCH.64 URZ, [UR8], UR4 ;  /* 0x00000004083f75b2 */ /* 0x0010620008000100 */
[----:B------:R0:W2:Y:S01]  /*0260*/  SYNCS.EXCH.64 URZ, [UR8+0x1a8], UR6 ;  /* 0x0001a806083f75b2 */ /* 0x0000a20008000100 */
[----:B------:R0:W3:Y:S01]  /*0270*/  SYNCS.EXCH.64 URZ, [UR8+0x8], UR4 ;  /* 0x00000804083f75b2 */ /* 0x0000e20008000100 */
[----:B------:R0:W4:Y:S01]  /*0280*/  SYNCS.EXCH.64 URZ, [UR8+0x1b0], UR6 ;  /* 0x0001b006083f75b2 */ /* 0x0001220008000100 */
[----:B------:R0:W0:Y:S01]  /*0290*/  SYNCS.EXCH.64 URZ, [UR8+0x10], UR4 ;  /* 0x00001004083f75b2 */ /* 0x0000220008000100 */
        /* <DEDUP_REMOVED lines=101> */
[----:B-1234-:R-:W-:Y:S01]  /*08f0*/  NOP ;  /* 0x0000000000007918 */ /* 0x01efe20000000000 */
.L_x_3:
[----:B0-----:R-:W-:Y:S05]  /*0900*/  BSYNC B0 ;  /* 0x0000000000007941 */ /* 0x001fea0003800000 */
.L_x_2:
[----:B------:R-:W-:Y:S01]  /*0910*/  SHF.R.S32.HI R7, RZ, 0x1f, R10 ;  /* 0x0000001fff077819 */ /* 0x000fe2000001140a */
[----:B------:R-:W0:Y:S01]  /*0920*/  SHFL.IDX PT, R0, R0, RZ, 0x1f ;  /* 0x00001fff00007589 */ /* 0x000e2200000e0000 */
[----:B------:R-:W1:Y:S01]  /*0930*/  S2UR UR8, SR_CTAID.X ;  /* 0x00000000000879c3 */ /* 0x000e620000002500 */
[----:B------:R-:W-:Y:S02]  /*0940*/  ELECT P0, URZ, PT ;  /* 0x00000000003f782f */ /* 0x000fe40003800000 */
[----:B------:R-:W-:Y:S01]  /*0950*/  LEA.HI R7, R7, R10, RZ, 0x7 ;  /* 0x0000000a07077211 */ /* 0x000fe200078f38ff */
[----:B------:R-:W2:Y:S01]  /*0960*/  S2R R4, SR_CTAID.Y ;  /* 0x0000000000047919 */ /* 0x000ea20000002600 */
[----:B------:R-:W-:Y:S01]  /*0970*/  ULDC UR4, c[0x0][0x150] ;  /* 0x0000540000047ab9 */ /* 0x000fe20000000800 */
[----:B------:R-:W-:Y:S01]  /*0980*/  VIADD R18, R5, 0xffffffff ;  /* 0xffffffff05127836 */ /* 0x000fe20000000000 */
[----:B------:R-:W-:Y:S01]  /*0990*/  LOP3.LUT R7, R7, 0xffffff80, RZ, 0xc0, !PT ;  /* 0xffffff8007077812 */ /* 0x000fe200078ec0ff */
[----:B------:R-:W-:Y:S01]  /*09a0*/  NOP ;  /* 0x0000000000007918 */ /* 0x000fe20000000000 */
[----:B------:R-:W3:Y:S01]  /*09b0*/  LDC R11, c[0x0][0x144] ;  /* 0x00005100ff0b7b82 */ /* 0x000ee20000000800 */
[----:B------:R-:W-:Y:S01]  /*09c0*/  NOP ;  /* 0x0000000000007918 */ /* 0x000fe20000000000 */
[----:B------:R-:W-:Y:S01]  /*09d0*/  ISETP.GE.U32.AND P6, PT, R18, 0x2, PT ;  /* 0x000000021200780c */ /* 0x000fe20003fc6070 */
[----:B------:R-:W-:Y:S01]  /*09e0*/  IMAD.IADD R7, R10, 0x1, -R7 ;  /* 0x000000010a077824 */ /* 0x000fe200078e0a07 */
[----:B------:R-:W-:-:S04]  /*09f0*/  ISETP.NE.AND P3, PT, R5, RZ, PT ;  /* 0x000000ff0500720c */ /* 0x000fc80003f65270 */
[----:B------:R-:W-:Y:S01]  /*0a00*/  SHF.R.S32.HI R6, RZ, 0x1f, R7 ;  /* 0x0000001fff067819 */ /* 0x000fe20000011407 */
[----:B------:R-:W4:Y:S03]  /*0a10*/  LDC R15, c[0x0][0x140] ;  /* 0x00005000ff0f7b82 */ /* 0x000f260000000800 */
[----:B------:R-:W-:Y:S02]  /*0a20*/  LEA.HI R6, R6, R7, RZ, 0x3 ;  /* 0x0000000706067211 */ /* 0x000fe400078f18ff */
[----:B0-----:R-:W-:Y:S02]  /*0a30*/  ISETP.NE.OR P0, PT, R0, RZ, !P0 ;  /* 0x000000ff0000720c */ /* 0x001fe40004705670 */
[--C-:B------:R-:W-:Y:S01]  /*0a40*/  SHF.R.S32.HI R0, RZ, 0x3, R6.reuse ;  /* 0x00000003ff007819 */ /* 0x100fe20000011406 */
[----:B------:R-:W0:Y:S01]  /*0a50*/  LDC R13, c[0x0][0x148] ;  /* 0x00005200ff0d7b82 */ /* 0x000e220000000800 */
[----:B------:R-:W-:-:S02]  /*0a60*/  SHF.R.S32.HI R9, RZ, 0x1f, R6 ;  /* 0x0000001fff097819 */ /* 0x000fc40000011406 */
[----:B------:R-:W-:Y:S02]  /*0a70*/  SHF.R.S32.HI R6, RZ, 0x1f, R3 ;  /* 0x0000001fff067819 */ /* 0x000fe40000011403 */
[----:B-1----:R-:W-:Y:S02]  /*0a80*/  I2FP.F32.U32 R8, UR8 ;  /* 0x0000000800087c45 */ /* 0x002fe40008201000 */
[----:B------:R-:W-:Y:S02]  /*0a90*/  LEA.HI R9, R9, R0, RZ, 0x2 ;  /* 0x0000000009097211 */ /* 0x000fe400078f10ff */
[----:B------:R-:W-:Y:S01]  /*0aa0*/  LEA.HI R6, R6, R3, RZ, 0x2 ;  /* 0x0000000306067211 */ /* 0x000fe200078f10ff */
[----:B------:R-:W-:Y:S01]  /*0ab0*/  FMUL R8, R8, UR4 ;  /* 0x0000000408087c20 */ /* 0x000fe20008400000 */
[----:B------:R-:W-:Y:S01]  /*0ac0*/  LOP3.LUT R9, R9, 0xfffffffc, RZ, 0xc0, !PT ;  /* 0xfffffffc09097812 */ /* 0x000fe200078ec0ff */
[----:B------:R-:W-:Y:S01]  /*0ad0*/  VOTEU.ALL UP0, P0 ;  /* 0x00000000003f7886 */ /* 0x000fe20000000000 */
[----:B------:R-:W-:Y:S01]  /*0ae0*/  LOP3.LUT R6, R6, 0x3ffffffc, RZ, 0xc0, !PT ;  /* 0x3ffffffc06067812 */ /* 0x000fe200078ec0ff */
[----:B------:R-:W-:Y:S01]  /*0af0*/  ULDC UR4, c[0x0][0x154] ;  /* 0x0000550000047ab9 */ /* 0x000fe20000000800 */
[----:B--2---:R-:W-:Y:S01]  /*0b00*/  I2FP.F32.U32 R14, R4 ;  /* 0x00000004000e7245 */ /* 0x004fe20000201000 */
[----:B------:R-:W1:Y:S01]  /*0b10*/  F2I.U32.TRUNC.NTZ R8, R8 ;  /* 0x0000000800087305 */ /* 0x000e62000020f000 */
[----:B------:R-:W-:Y:S01]  /*0b20*/  IMAD.IADD R9, R0, 0x1, -R9 ;  /* 0x0000000100097824 */ /* 0x000fe200078e0a09 */
[----:B------:R-:W2:Y:S01]  /*0b30*/  @!UP0 S2UR UR7, SR_CgaCtaId ;  /* 0x00000000000789c3 */ /* 0x000ea20000008800 */
[----:B------:R-:W-:-:S02]  /*0b40*/  IMAD.IADD R6, R3, 0x1, -R6 ;  /* 0x0000000103067824 */ /* 0x000fc400078e0a06 */
[----:B------:R-:W-:Y:S01]  /*0b50*/  FMUL R14, R14, UR4 ;  /* 0x000000040e0e7c20 */ /* 0x000fe20008400000 */
[----:B------:R-:W-:Y:S01]  /*0b60*/  SHF.R.S32.HI R3, RZ, 0x1f, R2 ;  /* 0x0000001fff037819 */ /* 0x000fe20000011402 */
[----:B------:R-:W-:Y:S01]  /*0b70*/  UMOV UR4, 0x20 ;  /* 0x0000002000047882 */ /* 0x000fe20000000000 */
[----:B------:R-:W-:Y:S01]  /*0b80*/  IMAD R6, R6, 0x4, R9 ;  /* 0x0000000406067824 */ /* 0x000fe200078e0209 */
[----:B------:R-:W-:Y:S01]  /*0b90*/  @!UP0 UMOV UR6, 0x400 ;  /* 0x0000040000068882 */ /* 0x000fe20000000000 */
[----:B------:R-:W-:Y:S01]  /*0ba0*/  LEA.HI R3, R3, R2, RZ, 0x2 ;  /* 0x0000000203037211 */ /* 0x000fe200078f10ff */
[----:B------:R-:W5:Y:S01]  /*0bb0*/  F2I.U32.TRUNC.NTZ R14, R14 ;  /* 0x0000000e000e7305 */ /* 0x000f62000020f000 */
[----:B------:R-:W-:-:S04]  /*0bc0*/  @!UP0 UIADD3 UR4, -UR4, 0x100000, URZ ;  /* 0x0010000004048890 */ /* 0x000fc8000fffe13f */
[----:B------:R-:W-:Y:S02]  /*0bd0*/  @!UP0 USHF.L.U32 UR5, UR4, 0xb, URZ ;  /* 0x0000000b04058899 */ /* 0x000fe4000800063f */
[----:B------:R-:W-:Y:S01]  /*0be0*/  @!UP0 USHF.L.U32 UR4, UR4, 0x1, URZ ;  /* 0x0000000104048899 */ /* 0x000fe2000800063f */
[----:B------:R-:W-:Y:S01]  /*0bf0*/  LEA.HI R0, R6, R6, RZ, 0x1 ;  /* 0x0000000606007211 */ /* 0x000fe200078f08ff */
[----:B------:R-:W-:Y:S01]  /*0c00*/  VOTEU.ALL UP1, P0 ;  /* 0x00000000003f7886 */ /* 0x000fe20000020000 */
[----:B------:R-:W-:Y:S01]  /*0c10*/  LOP3.LUT R3, R3, 0xfffffffc, RZ, 0xc0, !PT ;  /* 0xfffffffc03037812 */ /* 0x000fe200078ec0ff */
[----:B-1----:R-:W-:Y:S01]  /*0c20*/  IMAD.MOV R16, RZ, RZ, -R8 ;  /* 0x000000ffff107224 */ /* 0x002fe200078e0a08 */
[----:B------:R-:W-:Y:S02]  /*0c30*/  LOP3.LUT R9, R0, 0xfffffffe, RZ, 0xc0, !PT ;  /* 0xfffffffe00097812 */ /* 0x000fe400078ec0ff */
[----:B----4-:R-:W-:Y:S01]  /*0c40*/  ISETP.EQ.U32.AND P2, PT, R15, 0x1, PT ;  /* 0x000000010f00780c */ /* 0x010fe20003f42070 */
[----:B---3--:R-:W-:-:S02]  /*0c50*/  IMAD R11, R11, R16, UR8 ;  /* 0x000000080b0b7e24 */ /* 0x008fc4000f8e0210 */
[C---:B------:R-:W-:Y:S02]  /*0c60*/  IMAD.IADD R0, R6.reuse, 0x1, -R9 ;  /* 0x0000000106007824 */ /* 0x040fe400078e0a09 */
[----:B------:R-:W-:Y:S02]  /*0c70*/  IMAD.SHL.U32 R9, R6, 0x4, RZ ;  /* 0x0000000406097824 */ /* 0x000fe400078e00ff */
[----:B------:R-:W-:Y:S01]  /*0c80*/  IMAD.IADD R2, R2, 0x1, -R3 ;  /* 0x0000000102027824 */ /* 0x000fe200078e0a03 */
[----:B------:R-:W-:Y:S01]  /*0c90*/  ISETP.NE.AND P4, PT, R0, R11, PT ;  /* 0x0000000b0000720c */ /* 0x000fe20003f85270 */
[----:B-----5:R-:W-:Y:S01]  /*0ca0*/  IMAD.MOV R20, RZ, RZ, -R14 ;  /* 0x000000ffff147224 */ /* 0x020fe200078e0a0e */
[----:B------:R-:W-:Y:S01]  /*0cb0*/  LOP3.LUT R3, R6, 0xc, R9, 0x78, !PT ;  /* 0x0000000c06037812 */ /* 0x000fe200078e7809 */
[----:B--2---:R-:W-:Y:S01]  /*0cc0*/  @!UP0 ULEA UR6, UR7, UR6, 0x18 ;  /* 0x0000000607068291 */ /* 0x004fe2000f8ec03f */
[C---:B------:R-:W-:Y:S01]  /*0cd0*/  ISETP.NE.AND P1, PT, R2.reuse, 0x3, PT ;  /* 0x000000030200780c */ /* 0x040fe20003f25270 */
[----:B------:R-:W-:Y:S01]  /*0ce0*/  VOTEU.ALL UP0, P0 ;  /* 0x00000000003f7886 */ /* 0x000fe20000000000 */
[----:B0-----:R-:W-:Y:S01]  /*0cf0*/  IMAD R9, R13, R20, R4 ;  /* 0x000000140d097224 */ /* 0x001fe200078e0204 */
[----:B------:R-:W-:Y:S01]  /*0d00*/  LOP3.LUT P0, RZ, R7, 0x7, RZ, 0xc0, !PT ;  /* 0x0000000707ff7812 */ /* 0x000fe2000780c0ff */
[----:B------:R-:W-:Y:S01]  /*0d10*/  IMAD.MOV.U32 R7, RZ, RZ, 0x1 ;  /* 0x00000001ff077424 */ /* 0x000fe200078e00ff */
[----:B------:R-:W-:-:S02]  /*0d20*/  ISETP.EQ.OR P1, PT, R2, RZ, !P1 ;  /* 0x000000ff0200720c */ /* 0x000fc40004f22670 */
[C---:B------:R-:W-:Y:S02]  /*0d30*/  ISETP.LT.U32.AND P0, PT, R3.reuse, 0x2, !P0 ;  /* 0x000000020300780c */ /* 0x040fe40004701070 */
[----:B------:R-:W-:Y:S02]  /*0d40*/  @P4 LEA.HI R0, R3, R3, RZ, 0x1 ;  /* 0x0000000303004211 */ /* 0x000fe400078f08ff */
[----:B------:R-:W-:Y:S01]  /*0d50*/  ISETP.EQ.AND P1, PT, R5, RZ, P1 ;  /* 0x000000ff0500720c */ /* 0x000fe20000f22270 */
[----:B------:R-:W0:Y:S02]  /*0d60*/  FENCE.VIEW.ASYNC.S ;  /* 0x00000000000073c6 */ /* 0x000e240000000000 */
[----:B0-----:R0:W1:Y:S01]  /*0d70*/  @!UP0 SYNCS.EXCH.64 URZ, [UR6+0x360], UR4 ;  /* 0x00036004063f85b2 */ /* 0x0010620008000100 */
[----:B------:R-:W-:Y:S02]  /*0d80*/  @P4 SHF.R.S32.HI R0, RZ, 0x1, R0 ;  /* 0x00000001ff004819 */ /* 0x000fe40000011400 */
[----:B------:R-:W-:-:S02]  /*0d90*/  SEL R6, RZ, 0x1, !P1 ;  /* 0x00000001ff067807 */ /* 0x000fc40004800000 */
[----:B------:R-:W-:Y:S02]  /*0da0*/  @P4 ISETP.NE.AND P5, PT, R0, R9, PT ;  /* 0x000000090000420c */ /* 0x000fe40003fa5270 */
[----:B------:R-:W-:Y:S02]  /*0db0*/  SEL R0, RZ, 0x1, !P0 ;  /* 0x00000001ff007807 */ /* 0x000fe40004000000 */
[----:B------:R-:W-:Y:S02]  /*0dc0*/  @P4 SEL R7, RZ, 0x1, P5 ;  /* 0x00000001ff074807 */ /* 0x000fe40002800000 */
[----:B------:R-:W-:Y:S02]  /*0dd0*/  SEL R6, R6, 0x2, P6 ;  /* 0x0000000206067807 */ /* 0x000fe40003000000 */
[----:B------:R-:W-:Y:S02]  /*0de0*/  LOP3.LUT R7, R7, R0, RZ, 0xc0, !PT ;  /* 0x0000000007077212 */ /* 0x000fe400078ec0ff */
[----:B------:R-:W-:Y:S01]  /*0df0*/  LOP3.LUT R0, R10, 0x7f, RZ, 0xc0, !PT ;  /* 0x0000007f0a007812 */ /* 0x000fe200078ec0ff */
[----:B------:R0:W2:Y:S01]  /*0e00*/  @!UP1 SYNCS.EXCH.64 URZ, [UR6+0x368], UR4 ;  /* 0x00036804063f95b2 */ /* 0x0000a20008000100 */
[----:B------:R-:W-:Y:S01]  /*0e10*/  NOP ;  /* 0x0000000000007918 */ /* 0x000fe20000000000 */
[----:B------:R-:W-:Y:S05]  /*0e20*/  @!P2 BRA `(.L_x_4) ;  /* 0x000000000008a947 */ /* 0x000fea0003800000 */
[----:B-12---:R-:W-:Y:S01]  /*0e30*/  UCGABAR_ARV ;  /* 0x00000000000079c7 */ /* 0x006fe20008000000 */
[----:B------:R-:W-:Y:S05]  /*0e40*/  BRA `(.L_x_5) ;  /* 0x0000000000047947 */ /* 0x000fea0003800000 */
.L_x_4:
[----:B-12---:R-:W-:Y:S01]  /*0e50*/  NOP ;  /* 0x0000000000007918 */ /* 0x006fe20000000000 */
.L_x_5:
[----:B------:R-:W1:Y:S01]  /*0e60*/  LDC R5, c[0x0][0x65c] ;  /* 0x00019700ff057b82 */ /* 0x000e620000000800 */
[----:B------:R-:W-:Y:S02]  /*0e70*/  IMAD.U32 R8, RZ, RZ, UR8 ;  /* 0x00000008ff087e24 */ /* 0x000fe4000f8e00ff */
[----:B------:R-:W-:Y:S01]  /*0e80*/  IMAD.MOV.U32 R9, RZ, RZ, RZ ;  /* 0x000000ffff097224 */ /* 0x000fe200078e00ff */
[----:B-1----:R-:W-:-:S13]  /*0e90*/  ISETP.NE.AND P1, PT, R5, 0x1, PT ;  /* 0x000000010500780c */ /* 0x002fda0003f25270 */
[----:B------:R-:W1:Y:S01]  /*0ea0*/  @P1 LDC R17, c[0x0][0x10] ;  /* 0x00000400ff111b82 */ /* 0x000e620000000800 */
[----:B------:R-:W-:Y:S02]  /*0eb0*/  @P1 IMAD.MOV.U32 R5, RZ, RZ, RZ ;  /* 0x000000ffff051224 */ /* 0x000fe400078e00ff */
[----:B------:R-:W-:-:S05]  /*0ec0*/  @P1 IMAD.MOV.U32 R19, RZ, RZ, RZ ;  /* 0x000000ffff131224 */ /* 0x000fca00078e00ff */
[----:B------:R-:W2:Y:S01]  /*0ed0*/  @!P1 LDC R15, c[0x0][0xc] ;  /* 0x00000300ff0f9b82 */ /* 0x000ea20000000800 */
[----:B0-----:R-:W-:Y:S01]  /*0ee0*/  ULDC UR4, c[0x0][0xc] ;  /* 0x0000030000047ab9 */ /* 0x001fe20000000800 */
[----:B------:R-:W-:Y:S01]  /*0ef0*/  ULDC UR5, c[0x0][0x10] ;  /* 0x0000040000057ab9 */ /* 0x000fe20000000800 */
[----:B------:R-:W-:Y:S01]  /*0f00*/  ULDC UR6, c[0x0][0x14] ;  /* 0x0000050000067ab9 */ /* 0x000fe20000000800 */
[----:B------:R-:W-:-:S04]  /*0f10*/  UIMAD.WIDE.U32 UR4, UR4, UR5, URZ ;  /* 0x00000005040472a5 */ /* 0x000fc8000f8e003f */
[----:B------:R-:W-:Y:S02]  /*0f20*/  UIMAD.WIDE.U32 UR20, UR4, UR6, URZ ;  /* 0x00000006041472a5 */ /* 0x000fe4000f8e003f */
[----:B------:R-:W-:-:S04]  /*0f30*/  UIMAD UR13, UR5, UR6, URZ ;  /* 0x00000006050d72a4 */ /* 0x000fc8000f8e023f */
[----:B------:R-:W-:Y:S01]  /*0f40*/  UIADD3 UR13, UR21, UR13, URZ ;  /* 0x0000000d150d7290 */ /* 0x000fe2000fffe03f */
[----:B-1----:R-:W-:-:S04]  /*0f50*/  @P1 IMAD.WIDE.U32 R16, R17, UR8, R4 ;  /* 0x0000000811101c25 */ /* 0x002fc8000f8e0004 */
[----:B--2---:R-:W-:-:S04]  /*0f60*/  @!P1 IMAD.WIDE.U32 R14, R4, R15, R8 ;  /* 0x0000000f040e9225 */ /* 0x004fc800078e0008 */
[----:B------:R-:W-:Y:S02]  /*0f70*/  @P1 IMAD.MOV.U32 R8, RZ, RZ, R16 ;  /* 0x000000ffff081224 */ /* 0x000fe400078e0010 */
[----:B------:R-:W-:Y:S02]  /*0f80*/  @P1 IMAD.IADD R9, R17, 0x1, R19 ;  /* 0x0000000111091824 */ /* 0x000fe400078e0213 */
[----:B------:R-:W-:Y:S02]  /*0f90*/  @!P1 IMAD.MOV.U32 R8, RZ, RZ, R14 ;  /* 0x000000ffff089224 */ /* 0x000fe400078e000e */
[----:B------:R-:W-:Y:S01]  /*0fa0*/  @!P1 IMAD.MOV.U32 R9, RZ, RZ, R15 ;  /* 0x000000ffff099224 */ /* 0x000fe200078e000f */
[----:B------:R-:W-:Y:S06]  /*0fb0*/  @!P2 BRA `(.L_x_6) ;  /* 0x00000000000ca947 */ /* 0x000fec0003800000 */
[----:B------:R-:W-:Y:S01]  /*0fc0*/  UCGABAR_WAIT ;  /* 0x0000000000007dc7 */ /* 0x000fe20008000000 */
[----:B------:R-:W-:Y:S01]  /*0fd0*/  CCTL.IVALL ;  /* 0x00000000ff00798f */ /* 0x000fe20002000000 */
[----:B------:R-:W-:Y:S05]  /*0fe0*/  BRA `(.L_x_7) ;  /* 0x0000000000047947 */ /* 0x000fea0003800000 */
.L_x_6:
[----:B------:R-:W-:Y:S06]  /*0ff0*/  BAR.SYNC.DEFER_BLOCKING 0x0 ;  /* 0x0000000000007b1d */ /* 0x000fec0000010000 */
.L_x_7:
[----:B------:R-:W-:Y:S05]  /*1000*/  @!P3 BRA `(.L_x_8) ;  /* 0x0000002000f4b947 */ /* 0x000fea0003800000 */
[----:B------:R-:W-:-:S13]  /*1010*/  ISETP.GT.U32.AND P0, PT, R18, 0x1, PT ;  /* 0x000000011200780c */ /* 0x000fda0003f04070 */
[----:B------:R-:W-:Y:S05]  /*1020*/  @P0 EXIT ;  /* 0x000000000000094d */ /* 0x000fea0003800000 */
[----:B------:R-:W-:Y:S01]  /*1030*/  ULDC.64 UR4, c[0x0][0x650] ;  /* 0x0001940000047ab9 */ /* 0x000fe20000000a00 */
[----:B------:R-:W-:Y:S01]  /*1040*/  PRMT R14, RZ, 0x7610, R14 ;  /* 0x00007610ff0e7816 */ /* 0x000fe2000000000e */
[----:B------:R-:W-:Y:S01]  /*1050*/  IMAD.MOV.U32 R17, RZ, RZ, -0x1 ;  /* 0xffffffffff117424 */ /* 0x000fe200078e00ff */
[----:B------:R-:W-:Y:S01]  /*1060*/  ISETP.GE.U32.AND P0, PT, R8, UR4, PT ;  /* 0x0000000408007c0c */ /* 0x000fe2000bf06070 */
[----:B------:R-:W-:Y:S02]  /*1070*/  IMAD.MOV.U32 R15, RZ, RZ, -0x1 ;  /* 0xffffffffff0f7424 */ /* 0x000fe400078e00ff */
[----:B------:R-:W-:Y:S01]  /*1080*/  IMAD.MOV.U32 R23, RZ, RZ, -0x1 ;  /* 0xffffffffff177424 */ /* 0x000fe200078e00ff */
[----:B------:R-:W-:-:S13]  /*1090*/  ISETP.GE.U32.AND.EX P0, PT, R9, UR5, PT, P0 ;  /* 0x0000000509007c0c */ /* 0x000fda000bf06100 */
[----:B------:R-:W-:Y:S05]  /*10a0*/  @P0 BRA `(.L_x_9) ;  /* 0x0000000400280947 */ /* 0x000fea0003800000 */
[----:B------:R-:W0:Y:S01]  /*10b0*/  LDC.64 R22, c[0x0][0x628] ;  /* 0x00018a00ff167b82 */ /* 0x000e220000000a00 */
[----:B------:R-:W-:Y:S02]  /*10c0*/  IMAD.MOV.U32 R14, RZ, RZ, R8 ;  /* 0x000000ffff0e7224 */ /* 0x000fe400078e0008 */
[----:B------:R-:W-:-:S05]  /*10d0*/  IMAD.MOV.U32 R15, RZ, RZ, R9 ;  /* 0x000000ffff0f7224 */ /* 0x000fca00078e0009 */
[----:B------:R-:W1:Y:S08]  /*10e0*/  LDC R2, c[0x0][0x630] ;  /* 0x00018c00ff027b82 */ /* 0x000e700000000800 */
[----:B------:R-:W2:Y:S01]  /*10f0*/  LDC.64 R24, c[0x0][0x620] ;  /* 0x00018800ff187b82 */ /* 0x000ea20000000a00 */
[----:B0-----:R-:W-:-:S04]  /*1100*/  ISETP.NE.U32.AND P0, PT, R22, RZ, PT ;  /* 0x000000ff1600720c */ /* 0x001fc80003f05070 */
[----:B------:R-:W-:-:S13]  /*1110*/  ISETP.NE.AND.EX P0, PT, R23, RZ, PT, P0 ;  /* 0x000000ff1700720c */ /* 0x000fda0003f05300 */
[----:B-12---:R-:W-:Y:S05]  /*1120*/  @!P0 BRA `(.L_x_10) ;  /* 0x0000000000288947 */ /* 0x006fea0003800000 */
[----:B------:R-:W0:Y:S02]  /*1130*/  LDC R19, c[0x0][0x634] ;  /* 0x00018d00ff137b82 */ /* 0x000e240000000800 */
[----:B0-----:R-:W-:-:S05]  /*1140*/  IADD3 R19, P0, R8, R19, RZ ;  /* 0x0000001308137210 */ /* 0x001fca0007f1e0ff */
[----:B------:R-:W-:-:S04]  /*1150*/  IMAD.X R21, RZ, RZ, R9, P0 ;  /* 0x000000ffff157224 */ /* 0x000fc800000e0609 */
[----:B------:R-:W-:-:S04]  /*1160*/  IMAD.WIDE.U32 R14, R21, R22, RZ ;  /* 0x00000016150e7225 */ /* 0x000fc800078e00ff */
[----:B------:R-:W-:-:S04]  /*1170*/  IMAD.WIDE.U32 R16, P0, R19, R23, R14 ;  /* 0x0000001713107225 */ /* 0x000fc8000780000e */
[----:B------:R-:W-:-:S04]  /*1180*/  IMAD.WIDE.U32 R14, R19, R22, RZ ;  /* 0x00000016130e7225 */ /* 0x000fc800078e00ff */
[----:B------:R-:W-:Y:S01]  /*1190*/  IMAD.X R19, RZ, RZ, RZ, P0 ;  /* 0x000000ffff137224 */ /* 0x000fe200000e06ff */
[----:B------:R-:W-:Y:S01]  /*11a0*/  IADD3 RZ, P0, R15, R16, RZ ;  /* 0x000000100fff7210 */ /* 0x000fe20007f1e0ff */
[----:B------:R-:W-:-:S04]  /*11b0*/  IMAD.MOV.U32 R18, RZ, RZ, R17 ;  /* 0x000000ffff127224 */ /* 0x000fc800078e0011 */
[----:B------:R-:W-:-:S08]  /*11c0*/  IMAD.WIDE.U32.X R14, R21, R23, R18, P0 ;  /* 0x00000017150e7225 */ /* 0x000fd000000e0412 */
.L_x_10:
[----:B------:R-:W0:Y:S01]  /*11d0*/  LDC.64 R28, c[0x0][0x640] ;  /* 0x00019000ff1c7b82 */ /* 0x000e220000000a00 */
[-CC-:B------:R-:W-:Y:S01]  /*11e0*/  SHF.R.U64 R30, R14, R2.reuse, R15.reuse ;  /* 0x000000020e1e7219 */ /* 0x180fe2000000120f */
[----:B------:R-:W-:Y:S01]  /*11f0*/  IMAD.MOV.U32 R27, RZ, RZ, 0x1 ;  /* 0x00000001ff1b7424 */ /* 0x000fe200078e00ff */
[----:B------:R-:W-:Y:S02]  /*1200*/  SHF.R.U32.HI R2, RZ, R2, R15 ;  /* 0x00000002ff027219 */ /* 0x000fe4000001160f */
[----:B------:R-:W-:-:S03]  /*1210*/  IADD3 R5, P0, RZ, -R30, RZ ;  /* 0x8000001eff057210 */ /* 0x000fc60007f1e0ff */
[----:B------:R-:W1:Y:S02]  /*1220*/  LDC R16, c[0x0][0x618] ;  /* 0x00018600ff107b82 */ /* 0x000e640000000800 */
[----:B------:R-:W-:-:S04]  /*1230*/  IMAD.X R15, RZ, RZ, ~R2, P0 ;  /* 0x000000ffff0f7224 */ /* 0x000fc800000e0e02 */
[-C--:B------:R-:W-:Y:S02]  /*1240*/  IMAD R2, R15, R24.reuse, RZ ;  /* 0x000000180f027224 */ /* 0x080fe400078e02ff */
[----:B------:R-:W2:Y:S01]  /*1250*/  LDC R22, c[0x0][0x608] ;  /* 0x00018200ff167b82 */ /* 0x000ea20000000800 */
[----:B------:R-:W-:-:S04]  /*1260*/  IMAD.WIDE.U32 R14, R5, R24, R8 ;  /* 0x00000018050e7225 */ /* 0x000fc800078e0008 */
[----:B------:R-:W-:-:S03]  /*1270*/  IMAD R5, R5, R25, R2 ;  /* 0x0000001905057224 */ /* 0x000fc600078e0202 */
[----:B------:R-:W3:Y:S01]  /*1280*/  LDC R26, c[0x0][0x658] ;  /* 0x00019600ff1a7b82 */ /* 0x000ee20000000800 */
[----:B------:R-:W-:Y:S01]  /*1290*/  IMAD.IADD R5, R15, 0x1, R5 ;  /* 0x000000010f057824 */ /* 0x000fe200078e0205 */
[----:B0-----:R-:W-:Y:S01]  /*12a0*/  ISETP.NE.U32.AND P0, PT, R28, RZ, PT ;  /* 0x000000ff1c00720c */ /* 0x001fe20003f05070 */
[----:B------:R-:W-:-:S03]  /*12b0*/  IMAD.MOV.U32 R15, RZ, RZ, -0x1 ;  /* 0xffffffffff0f7424 */ /* 0x000fc600078e00ff */
[----:B------:R-:W-:Y:S02]  /*12c0*/  ISETP.NE.AND.EX P0, PT, R29, RZ, PT, P0 ;  /* 0x000000ff1d00720c */ /* 0x000fe40003f05300 */
[----:B------:R-:W0:Y:S01]  /*12d0*/  LDC R21, c[0x0][0x600] ;  /* 0x00018000ff157b82 */ /* 0x000e220000000800 */
[-CC-:B-1----:R-:W-:Y:S02]  /*12e0*/  SHF.R.U64 R18, R14, R16.reuse, R5.reuse ;  /* 0x000000100e127219 */ /* 0x182fe40000001205 */
[----:B------:R-:W-:-:S05]  /*12f0*/  SHF.R.U32.HI R5, RZ, R16, R5 ;  /* 0x00000010ff057219 */ /* 0x000fca0000011605 */
[----:B------:R-:W1:Y:S01]  /*1300*/  LDC R23, c[0x0][0x648] ;  /* 0x00019200ff177b82 */ /* 0x000e620000000800 */
[-CC-:B--2---:R-:W-:Y:S02]  /*1310*/  SHF.R.U64 R32, R18, R22.reuse, R5.reuse ;  /* 0x0000001612207219 */ /* 0x184fe40000001205 */
[----:B------:R-:W-:Y:S01]  /*1320*/  SHF.R.U32.HI R5, RZ, R22, R5 ;  /* 0x00000016ff057219 */ /* 0x000fe20000011605 */
[----:B------:R-:W-:-:S04]  /*1330*/  IMAD R22, R13, R20, R4 ;  /* 0x000000140d167224 */ /* 0x000fc800078e0204 */
[----:B------:R-:W2:Y:S01]  /*1340*/  LDC R25, c[0x0][0x638] ;  /* 0x00018e00ff197b82 */ /* 0x000ea20000000800 */
[-CC-:B---3--:R-:W-:Y:S02]  /*1350*/  SHF.R.U64 R20, R32, R26.reuse, R5.reuse ;  /* 0x0000001a20147219 */ /* 0x188fe40000001205 */
[-C--:B------:R-:W-:Y:S02]  /*1360*/  SHF.L.U32 R2, R15, R26.reuse, RZ ;  /* 0x0000001a0f027219 */ /* 0x080fe400000006ff */
[----:B------:R-:W-:Y:S01]  /*1370*/  SHF.R.U32.HI R5, RZ, R26, R5 ;  /* 0x0000001aff057219 */ /* 0x000fe20000011605 */
[----:B------:R-:W-:Y:S01]  /*1380*/  IMAD.MOV.U32 R4, RZ, RZ, R20 ;  /* 0x000000ffff047224 */ /* 0x000fe200078e0014 */
[----:B------:R-:W-:Y:S01]  /*1390*/  LOP3.LUT R13, RZ, R2, RZ, 0x33, !PT ;  /* 0x00000002ff0d7212 */ /* 0x000fe200078e33ff */
[----:B------:R-:W3:Y:S01]  /*13a0*/  LDC R24, c[0x0][0x610] ;  /* 0x00018400ff187b82 */ /* 0x000ee20000000800 */
[----:B------:R-:W-:Y:S05]  /*13b0*/  @!P0 BRA `(.L_x_11) ;  /* 0x0000000000288947 */ /* 0x000fea0003800000 */
[----:B------:R-:W4:Y:S02]  /*13c0*/  LDC R17, c[0x0][0x64c] ;  /* 0x00019300ff117b82 */ /* 0x000f240000000800 */
[----:B----4-:R-:W-:-:S05]  /*13d0*/  IADD3 R17, P0, R20, R17, RZ ;  /* 0x0000001114117210 */ /* 0x010fca0007f1e0ff */
        /* <DEDUP_REMOVED lines=8> */
.L_x_11:
[----:B-1----:R-:W-:Y:S01]  /*1460*/  SHF.R.U64 R4, R4, R23, R5 ;  /* 0x0000001704047219 */ /* 0x002fe20000001205 */
[----:B0-----:R-:W-:Y:S01]  /*1470*/  VIADD R5, R21, 0xffffffff ;  /* 0xffffffff15057836 */ /* 0x001fe20000000000 */
[----:B------:R-:W-:Y:S01]  /*1480*/  SHF.L.U32 R2, R27, R26, RZ ;  /* 0x0000001a1b027219 */ /* 0x000fe200000006ff */
[----:B------:R-:W-:Y:S01]  /*1490*/  IMAD.MOV.U32 R23, RZ, RZ, R30 ;  /* 0x000000ffff177224 */ /* 0x000fe200078e001e */
[----:B------:R-:W-:Y:S01]  /*14a0*/  LOP3.LUT R13, R32, R13, RZ, 0xc0, !PT ;  /* 0x0000000d200d7212 */ /* 0x000fe200078ec0ff */
[----:B------:R-:W-:Y:S01]  /*14b0*/  IMAD.MOV R14, RZ, RZ, -R4 ;  /* 0x000000ffff0e7224 */ /* 0x000fe200078e0a04 */
[----:B------:R-:W-:Y:S02]  /*14c0*/  SEL R11, R11, R22, !P1 ;  /* 0x000000160b0b7207 */ /* 0x000fe40004800000 */
[----:B------:R-:W-:Y:S01]  /*14d0*/  LOP3.LUT R5, R18, R5, RZ, 0xc0, !PT ;  /* 0x0000000512057212 */ /* 0x000fe200078ec0ff */
[----:B------:R-:W-:Y:S02]  /*14e0*/  IMAD R4, R2, R4, R13 ;  /* 0x0000000402047224 */ /* 0x000fe400078e020d */
[----:B--2---:R-:W-:-:S02]  /*14f0*/  IMAD R2, R14, R25, R20 ;  /* 0x000000190e027224 */ /* 0x004fc400078e0214 */
[----:B---3--:R-:W-:Y:S02]  /*1500*/  IMAD R11, R4, R24, R11 ;  /* 0x00000018040b7224 */ /* 0x008fe400078e020b */
[----:B------:R-:W-:Y:S02]  /*1510*/  IMAD R2, R2, R21, R5 ;  /* 0x0000001502027224 */ /* 0x000fe400078e0205 */
[----:B------:R-:W-:-:S03]  /*1520*/  IMAD.MOV.U32 R14, RZ, RZ, 0x1 ;  /* 0x00000001ff0e7424 */ /* 0x000fc600078e00ff */
[----:B------:R-:W-:Y:S02]  /*1530*/  SEL R15, R2, R11, !P1 ;  /* 0x0000000b020f7207 */ /* 0x000fe40004800000 */
[----:B------:R-:W-:-:S07]  /*1540*/  SEL R17, R11, R2, !P1 ;  /* 0x000000020b117207 */ /* 0x000fce0004800000 */
.L_x_9:
[----:B------:R-:W-:-:S08]  /*1550*/  NOP ;  /* 0x0000000000007918 */ /* 0x000fd00000000000 */
[----:B------:R-:W0:Y:S02]  /*1560*/  USETMAXREG.TRY_ALLOC.CTAPOOL UP0, 0xe8 ;  /* 0x000000e8000079c8 */ /* 0x000e240008000600 */
[----:B0-----:R-:W-:-:S13]  /*1570*/  PLOP3.LUT P0, PT, PT, PT, UP0, 0x80, 0x0 ;  /* 0x000000000000781c */ /* 0x001fda0003f0f008 */
[----:B------:R-:W-:Y:S05]  /*1580*/  @!P0 BRA `(.L_x_9) ;  /* 0xfffffffc00f08947 */ /* 0x000fea000383ffff */
[----:B------:R-:W-:Y:S01]  /*1590*/  ULDC.64 UR4, c[0x0][0x598] ;  /* 0x0001660000047ab9 */ /* 0x000fe20000000a00 */
[----:B------:R-:W-:Y:S01]  /*15a0*/  ULDC.64 UR22, c[0x0][0x208] ;  /* 0x0000820000167ab9 */ /* 0x000fe20000000a00 */
[----:B------:R-:W-:-:S04]  /*15b0*/  ISETP.NE.U32.AND P0, PT, RZ, UR4, PT ;  /* 0x00000004ff007c0c */ /* 0x000fc8000bf05070 */
[----:B------:R-:W-:-:S13]  /*15c0*/  ISETP.NE.AND.EX P0, PT, RZ, UR5, PT, P0 ;  /* 0x00000005ff007c0c */ /* 0x000fda000bf05300 */
[----:B------:R-:W-:Y:S05]  /*15d0*/  @!P0 BRA `(.L_x_12) ;  /* 0x00000000001c8947 */ /* 0x000fea0003800000 */
[----:B------:R-:W0:Y:S02]  /*15e0*/  LDC.64 R4, c[0x0][0x598] ;  /* 0x00016600ff047b82 */ /* 0x000e240000000a00 */
[----:B0-----:R-:W2:Y:S02]  /*15f0*/  LDG.E.64 R4, desc[UR22][R4.64] ;  /* 0x0000001604047981 */ /* 0x001ea4000c1e1b00 */
[----:B--2---:R-:W-:-:S04]  /*1600*/  ISETP.NE.U32.AND P0, PT, R4, RZ, PT ;  /* 0x000000ff0400720c */ /* 0x004fc80003f05070 */
[----:B------:R-:W-:-:S13]  /*1610*/  ISETP.NE.AND.EX P0, PT, R5, RZ, PT, P0 ;  /* 0x000000ff0500720c */ /* 0x000fda0003f05300 */
[----:B------:R-:W-:Y:S05]  /*1620*/  @!P0 BRA `(.L_x_12) ;  /* 0x0000000000088947 */ /* 0x000fea0003800000 */
[----:B------:R0:W5:Y:S01]  /*1630*/  LD.E R2, desc[UR22][R4.64] ;  /* 0x0000001604027980 */ /* 0x000162000c101900 */
[----:B------:R-:W-:Y:S05]  /*1640*/  BRA `(.L_x_13) ;  /* 0x0000000000207947 */ /* 0x000fea0003800000 */
.L_x_12:
[----:B------:R-:W-:Y:S02]  /*1650*/  ULDC.64 UR4, c[0x0][0x588] ;  /* 0x0001620000047ab9 */ /* 0x000fe40000000a00 */
[----:B------:R-:W-:-:S04]  /*1660*/  ISETP.NE.U32.AND P0, PT, RZ, UR4, PT ;  /* 0x00000004ff007c0c */ /* 0x000fc8000bf05070 */
[----:B------:R-:W-:-:S13]  /*1670*/  ISETP.NE.AND.EX P0, PT, RZ, UR5, PT, P0 ;  /* 0x00000005ff007c0c */ /* 0x000fda000bf05300 */
[----:B------:R-:W-:Y:S05]  /*1680*/  @!P0 BRA `(.L_x_14) ;  /* 0x00000000000c8947 */ /* 0x000fea0003800000 */
[----:B------:R-:W0:Y:S02]  /*1690*/  LDC.64 R4, c[0x0][0x588] ;  /* 0x00016200ff047b82 */ /* 0x000e240000000a00 */
[----:B0-----:R1:W5:Y:S01]  /*16a0*/  LDG.E R2, desc[UR22][R4.64] ;  /* 0x0000001604027981 */ /* 0x001362000c1e1900 */
[----:B------:R-:W-:Y:S05]  /*16b0*/  BRA `(.L_x_13) ;  /* 0x0000000000047947 */ /* 0x000fea0003800000 */
.L_x_14:
[----:B------:R-:W2:Y:S02]  /*16c0*/  LDC R2, c[0x0][0x580] ;  /* 0x00016000ff027b82 */ /* 0x000ea40000000800 */
.L_x_13:
[----:B------:R-:W-:Y:S02]  /*16d0*/  ULDC.64 UR4, c[0x0][0x5a0] ;  /* 0x0001680000047ab9 */ /* 0x000fe40000000a00 */
[----:B------:R-:W-:-:S04]  /*16e0*/  ISETP.NE.U32.AND P0, PT, RZ, UR4, PT ;  /* 0x00000004ff007c0c */ /* 0x000fc8000bf05070 */
[----:B------:R-:W-:-:S13]  /*16f0*/  ISETP.NE.AND.EX P0, PT, RZ, UR5, PT, P0 ;  /* 0x00000005ff007c0c */ /* 0x000fda000bf05300 */
[----:B------:R-:W-:Y:S05]  /*1700*/  @!P0 BRA `(.L_x_15) ;  /* 0x00000000001c8947 */ /* 0x000fea0003800000 */
[----:B01----:R-:W0:Y:S02]  /*1710*/  LDC.64 R4, c[0x0][0x5a0] ;  /* 0x00016800ff047b82 */ /* 0x003e240000000a00 */
[----:B0-----:R-:W3:Y:S02]  /*1720*/  LDG.E.64 R4, desc[UR22][R4.64] ;  /* 0x0000001604047981 */ /* 0x001ee4000c1e1b00 */
[----:B---3--:R-:W-:-:S04]  /*1730*/  ISETP.NE.U32.AND P0, PT, R4, RZ, PT ;  /* 0x000000ff0400720c */ /* 0x008fc80003f05070 */
[----:B------:R-:W-:-:S13]  /*1740*/  ISETP.NE.AND.EX P0, PT, R5, RZ, PT, P0 ;  /* 0x000000ff0500720c */ /* 0x000fda0003f05300 */
[----:B------:R-:W-:Y:S05]  /*1750*/  @!P0 BRA `(.L_x_15) ;  /* 0x0000000000088947 */ /* 0x000fea0003800000 */
[----:B------:R0:W5:Y:S01]  /*1760*/  LD.E R11, desc[UR22][R4.64] ;  /* 0x00000016040b7980 */ /* 0x000162000c101900 */
[----:B------:R-:W-:Y:S05]  /*1770*/  BRA `(.L_x_16) ;  /* 0x0000000000207947 */ /* 0x000fea0003800000 */
.L_x_15:
[----:B------:R-:W-:Y:S02]  /*1780*/  ULDC.64 UR4, c[0x0][0x590] ;  /* 0x0001640000047ab9 */ /* 0x000fe40000000a00 */
[----:B------:R-:W-:-:S04]  /*1790*/  ISETP.NE.U32.AND P0, PT, RZ, UR4, PT ;  /* 0x00000004ff007c0c */ /* 0x000fc8000bf05070 */
[----:B------:R-:W-:-:S13]  /*17a0*/  ISETP.NE.AND.EX P0, PT, RZ, UR5, PT, P0 ;  /* 0x00000005ff007c0c */ /* 0x000fda000bf05300 */
[----:B------:R-:W-:Y:S05]  /*17b0*/  @!P0 BRA `(.L_x_17) ;  /* 0x00000000000c8947 */ /* 0x000fea0003800000 */
[----:B01----:R-:W0:Y:S02]  /*17c0*/  LDC.64 R4, c[0x0][0x590] ;  /* 0x00016400ff047b82 */ /* 0x003e240000000a00 */
[----:B0-----:R1:W5:Y:S01]  /*17d0*/  LDG.E R11, desc[UR22][R4.64] ;  /* 0x00000016040b7981 */ /* 0x001362000c1e1900 */
[----:B------:R-:W-:Y:S05]  /*17e0*/  BRA `(.L_x_16) ;  /* 0x0000000000047947 */ /* 0x000fea0003800000 */
.L_x_17:
[----:B------:R-:W3:Y:S02]  /*17f0*/  LDC R11, c[0x0][0x584] ;  /* 0x00016100ff0b7b82 */ /* 0x000ee40000000800 */
.L_x_16:
[----:B------:R-:W-:-:S13]  /*1800*/  LOP3.LUT P0, RZ, R14, 0xff, RZ, 0xc0, !PT ;  /* 0x000000ff0eff7812 */ /* 0x000fda000780c0ff */
[----:B------:R-:W-:Y:S05]  /*1810*/  @!P0 EXIT ;  /* 0x000000000000894d */ /* 0x000fea0003800000 */
[----:B------:R-:W4:Y:S01]  /*1820*/  LDC R16, c[0x0][0x658] ;  /* 0x00019600ff107b82 */ /* 0x000f220000000800 */
[----:B------:R-:W-:Y:S01]  /*1830*/  LOP3.LUT R12, R12, 0x1, RZ, 0xc0, !PT ;  /* 0x000000010c0c7812 */ /* 0x000fe200078ec0ff */
[----:B------:R-:W-:Y:S01]  /*1840*/  ULDC.64 UR6, c[0x0][0x288] ;  /* 0x0000a20000067ab9 */ /* 0x000fe20000000a00 */
[----:B01----:R-:W-:Y:S01]  /*1850*/  SHF.R.U32.HI R4, RZ, 0x2, R10 ;  /* 0x00000002ff047819 */ /* 0x003fe2000001160a */
[----:B------:R-:W-:Y:S01]  /*1860*/  UIADD3 UR4, UR7, 0x1f, URZ ;  /* 0x0000001f07047890 */ /* 0x000fe2000fffe03f */
[----:B------:R-:W-:Y:S01]  /*1870*/  SHF.R.U32.HI R5, RZ, 0x1, R0 ;  /* 0x00000001ff057819 */ /* 0x000fe20000011600 */
[----:B------:R-:W-:Y:S01]  /*1880*/  IMAD.U32 R13, RZ, RZ, UR6 ;  /* 0x00000006ff0d7e24 */ /* 0x000fe2000f8e00ff */
[----:B------:R-:W-:Y:S01]  /*1890*/  LOP3.LUT R0, R10, 0x3, RZ, 0xc0, !PT ;  /* 0x000000030a007812 */ /* 0x000fe200078ec0ff */
[----:B------:R-:W0:Y:S01]  /*18a0*/  LDC R14, c[0x0][0x600] ;  /* 0x00018000ff0e7b82 */ /* 0x000e220000000800 */
[----:B------:R-:W-:Y:S01]  /*18b0*/  IMAD.SHL.U32 R19, R12, 0x40, RZ ;  /* 0x000000400c137824 */ /* 0x000fe200078e00ff */
[----:B------:R-:W-:Y:S01]  /*18c0*/  LOP3.LUT R4, R4, 0x7, RZ, 0xc0, !PT ;  /* 0x0000000704047812 */ /* 0x000fe200078ec0ff */
[----:B------:R-:W-:Y:S01]  /*18d0*/  USHF.R.S32.HI UR5, URZ, 0x1f, UR4 ;  /* 0x0000001f3f057899 */ /* 0x000fe20008011404 */
[----:B------:R-:W-:Y:S01]  /*18e0*/  IMAD R24, R0, -0x2, R13 ;  /* 0xfffffffe00187824 */ /* 0x000fe200078e020d */
[----:B------:R-:W-:Y:S01]  /*18f0*/  LOP3.LUT R0, R5, 0x30, RZ, 0xc0, !PT ;  /* 0x0000003005007812 */ /* 0x000fe200078ec0ff */
[----:B------:R-:W-:Y:S01]  /*1900*/  ULDC.64 UR6, c[0x0][0x5c8] ;  /* 0x0001720000067ab9 */ /* 0x000fe20000000a00 */
[--C-:B------:R-:W-:Y:S01]  /*1910*/  LOP3.LUT R5, R19, 0x40, R4.reuse, 0xe2, !PT ;  /* 0x0000004013057812 */ /* 0x100fe200078ee204 */
[----:B------:R-:W-:Y:S01]  /*1920*/  ULEA.HI UR5, UR5, UR4, URZ, 0x5 ;  /* 0x0000000405057291 */ /* 0x000fe2000f8f283f */
[-C--:B------:R-:W-:Y:S01]  /*1930*/  IADD3 R13, RZ, -R0.reuse, -R4 ;  /* 0x80000000ff0d7210 */ /* 0x080fe20007ffe804 */
[----:B------:R-:W-:Y:S01]  /*1940*/  IMAD.MOV.U32 R19, RZ, RZ, 0x1 ;  /* 0x00000001ff137424 */ /* 0x000fe200078e00ff */
[----:B------:R-:W-:Y:S01]  /*1950*/  LOP3.LUT R4, R5, R0, RZ, 0xfc, !PT ;  /* 0x0000000005047212 */ /* 0x000fe200078efcff */
[----:B------:R-:W-:Y:S01]  /*1960*/  IMAD.MOV.U32 R5, RZ, RZ, -0x1 ;  /* 0xffffffffff057424 */ /* 0x000fe200078e00ff */
[----:B------:R-:W-:Y:S01]  /*1970*/  USHF.R.S32.HI UR9, URZ, 0x5, UR5 ;  /* 0x000000053f097899 */ /* 0x000fe20008011405 */
[----:B------:R-:W-:Y:S01]  /*1980*/  LOP3.LUT R0, R10, 0x80, RZ, 0xc0, !PT ;  /* 0x000000800a007812 */ /* 0x000fe200078ec0ff */
[----:B------:R-:W-:Y:S01]  /*1990*/  IMAD R13, R12, -0x40, R13 ;  /* 0xffffffc00c0d7824 */ /* 0x000fe200078e020d */
[-C--:B----4-:R-:W-:Y:S01]  /*19a0*/  SHF.L.U32 R38, R19, R16.reuse, RZ ;  /* 0x0000001013267219 */ /* 0x090fe200000006ff */
[----:B------:R-:W-:Y:S01]  /*19b0*/  UISETP.LT.AND UP0, UPT, UR9, 0x1, UPT ;  /* 0x000000010900788c */ /* 0x000fe2000bf01270 */
[----:B------:R-:W-:Y:S01]  /*19c0*/  SHF.L.U32 R5, R5, R16, RZ ;  /* 0x0000001005057219 */ /* 0x000fe200000006ff */
[----:B------:R-:W-:Y:S01]  /*19d0*/  ULDC UR4, c[0x0][0x284] ;  /* 0x0000a10000047ab9 */ /* 0x000fe20000000800 */
[----:B------:R-:W-:Y:S01]  /*19e0*/  IMAD.SHL.U32 R10, R10, 0x2, RZ ;  /* 0x000000020a0a7824 */ /* 0x000fe200078e00ff */
[----:B------:R-:W-:Y:S01]  /*19f0*/  USEL UR12, UR9, 0x1, UP0 ;  /* 0x00000001090c7887 */ /* 0x000fe20008000000 */
[----:B------:R-:W-:Y:S01]  /*1a00*/  LOP3.LUT R39, RZ, R5, RZ, 0x33, !PT ;  /* 0x00000005ff277212 */ /* 0x000fe200078e33ff */
[----:B------:R-:W-:Y:S01]  /*1a10*/  IMAD.MOV.U32 R5, RZ, RZ, RZ ;  /* 0x000000ffff057224 */ /* 0x000fe200078e00ff */
[----:B------:R-:W-:Y:S01]  /*1a20*/  LOP3.LUT R40, R6, 0x1, RZ, 0xfc, !PT ;  /* 0x0000000106287812 */ /* 0x000fe200078efcff */
[----:B0-----:R-:W-:Y:S01]  /*1a30*/  VIADD R37, R14, 0xffffffff ;  /* 0xffffffff0e257836 */ /* 0x001fe20000000000 */
[----:B------:R-:W-:Y:S01]  /*1a40*/  SHF.R.U32.HI R0, RZ, 0x7, R0 ;  /* 0x00000007ff007819 */ /* 0x000fe20000011600 */
[----:B------:R-:W-:Y:S01]  /*1a50*/  VIADD R22, R13, UR4 ;  /* 0x000000040d167c36 */ /* 0x000fe20008000000 */
[----:B------:R-:W-:-:S02]  /*1a60*/  USHF.L.U64.HI UR10, UR6, 0x3, UR7 ;  /* 0x00000003060a7899 */ /* 0x000fc40008010207 */
[----:B------:R-:W-:Y:S02]  /*1a70*/  USHF.L.U32 UR11, UR6, 0x3, URZ ;  /* 0x00000003060b7899 */ /* 0x000fe4000800063f */
[----:B------:R-:W-:Y:S01]  /*1a80*/  UIADD3 UR12, UR9, -UR12, URZ ;  /* 0x8000000c090c7290 */ /* 0x000fe2000fffe03f */
[----:B------:R-:W-:Y:S01]  /*1a90*/  UMOV UR4, URZ ;  /* 0x0000003f00047c82 */ /* 0x000fe20008000000 */
[----:B------:R-:W-:-:S10]  /*1aa0*/  UMOV UR5, URZ ;  /* 0x0000003f00057c82 */ /* 0x000fd40008000000 */
.L_x_52:
[----:B------:R-:W0:Y:S01]  /*1ab0*/  SHFL.IDX PT, R12, R0, RZ, 0x1f ;  /* 0x00001fff000c7589 */ /* 0x000e2200000e0000 */
[----:B------:R-:W1:Y:S01]  /*1ac0*/  S2UR UR8, SR_CgaCtaId ;  /* 0x00000000000879c3 */ /* 0x000e620000008800 */
[----:B------:R-:W-:Y:S01]  /*1ad0*/  UMOV UR14, 0x400 ;  /* 0x00000400000e7882 */ /* 0x000fe20000000000 */
[----:B------:R-:W-:Y:S01]  /*1ae0*/  UMOV UR15, UR5 ;  /* 0x00000005000f7c82 */ /* 0x000fe20008000000 */
[----:B------:R-:W-:Y:S01]  /*1af0*/  IMAD.MOV.U32 R25, RZ, RZ, RZ ;  /* 0x000000ffff197224 */ /* 0x000fe200078e00ff */
[----:B------:R-:W-:Y:S01]  /*1b00*/  CS2R R26, SRZ ;  /* 0x00000000001a7805 */ /* 0x000fe2000001ff00 */
[----:B------:R-:W-:Y:S01]  /*1b10*/  IMAD.MOV.U32 R33, RZ, RZ, RZ ;  /* 0x000000ffff217224 */ /* 0x000fe200078e00ff */
[----:B------:R-:W-:Y:S01]  /*1b20*/  CS2R R28, SRZ ;  /* 0x00000000001c7805 */ /* 0x000fe2000001ff00 */
[----:B------:R-:W-:Y:S01]  /*1b30*/  IMAD.U32 R16, RZ, RZ, UR4 ;  /* 0x00000004ff107e24 */ /* 0x000fe2000f8e00ff */
[----:B------:R-:W-:Y:S02]  /*1b40*/  CS2R R30, SRZ ;  /* 0x00000000001e7805 */ /* 0x000fe4000001ff00 */
[----:B0-----:R-:W-:Y:S01]  /*1b50*/  R2UR UR6, R12 ;  /* 0x000000000c0672ca */ /* 0x001fe200000e0000 */
[----:B-1----:R-:W-:Y:S01]  /*1b60*/  ULEA UR14, UR8, UR14, 0x18 ;  /* 0x0000000e080e7291 */ /* 0x002fe2000f8ec03f */
[----:B------:R-:W0:Y:S11]  /*1b70*/  LDC R12, c[0x0][0x28c] ;  /* 0x0000a300ff0c7b82 */ /* 0x000e360000000800 */
[----:B------:R-:W-:-:S04]  /*1b80*/  ULEA.HI UR7, UR6, UR6, URZ, 0x1 ;  /* 0x0000000606077291 */ /* 0x000fc8000f8f083f */
[----:B------:R-:W-:-:S04]  /*1b90*/  ULOP3.LUT UR7, UR7, 0x1ffffe, URZ, 0xc0, !UPT ;  /* 0x001ffffe07077892 */ /* 0x000fc8000f8ec03f */
[----:B------:R-:W-:-:S03]  /*1ba0*/  UIADD3 UR7, UR6, -UR7, URZ ;  /* 0x8000000706077290 */ /* 0x000fc6000fffe03f */
[----:B------:R-:W-:Y:S01]  /*1bb0*/  UMOV UR6, URZ ;  /* 0x0000003f00067c82 */ /* 0x000fe20008000000 */
[----:B------:R-:W-:Y:S01]  /*1bc0*/  ULEA UR7, UR7, UR14, 0xb ;  /* 0x0000000e07077291 */ /* 0x000fe2000f8e583f */
[----:B0-----:R-:W-:-:S03]  /*1bd0*/  ISETP.GE.AND P0, PT, R12, 0x1, PT ;  /* 0x000000010c00780c */ /* 0x001fc60003f06270 */
[----:B------:R-:W-:-:S04]  /*1be0*/  UIADD3 UR7, UR7, 0x400, URZ ;  /* 0x0000040007077890 */ /* 0x000fc8000fffe03f */
[----:B------:R-:W-:-:S03]  /*1bf0*/  USHF.R.U32.HI UR8, URZ, 0x4, UR7 ;  /* 0x000000043f087899 */ /* 0x000fc60008011607 */
[----:B------:R-:W-:Y:S01]  /*1c00*/  UMOV UR7, URZ ;  /* 0x0000003f00077c82 */ /* 0x000fe20008000000 */
[----:B------:R-:W-:-:S04]  /*1c10*/  ULOP3.LUT UR8, UR8, 0x3fff, URZ, 0xc0, !UPT ;  /* 0x00003fff08087892 */ /* 0x000fc8000f8ec03f */
[----:B------:R-:W-:-:S03]  /*1c20*/  ULOP3.LUT UR24, UR8, 0x10000, URZ, 0xfc, !UPT ;  /* 0x0001000008187892 */ /* 0x000fc6000f8efc3f */
[----:B------:R-:W-:Y:S01]  /*1c30*/  UMOV UR8, URZ ;  /* 0x0000003f00087c82 */ /* 0x000fe20008000000 */
[----:B-----5:R-:W-:Y:S08]  /*1c40*/  @!P0 BRA `(.L_x_18) ;  /* 0x0000000000b08947 */ /* 0x020ff00003800000 */
[----:B------:R-:W-:-:S13]  /*1c50*/  ISETP.NE.AND P3, PT, R40, 0x3, PT ;  /* 0x000000032800780c */ /* 0x000fda0003f65270 */
[----:B------:R-:W-:Y:S05]  /*1c60*/  @!P3 BRA `(.L_x_19) ;  /* 0x000000000004b947 */ /* 0x000fea0003800000 */
[----:B------:R-:W-:Y:S01]  /*1c70*/  BPT.TRAP 0x1 ;  /* 0x000000040000795c */ /* 0x000fe20000300000 */
.L_x_19:
[----:B------:R-:W-:Y:S01]  /*1c80*/  ULEA UR6, UR5, UR14, 0x3 ;  /* 0x0000000e05067291 */ /* 0x000fe2000f8e183f */
[----:B------:R-:W-:-:S05]  /*1c90*/  IMAD.U32 R12, RZ, RZ, UR4 ;  /* 0x00000004ff0c7e24 */ /* 0x000fca000f8e00ff */
[----:B------:R-:W-:-:S04]  /*1ca0*/  SHF.L.U32 R12, R12, 0x1f, RZ ;  /* 0x0000001f0c0c7819 */ /* 0x000fc800000006ff */
[----:B------:R0:W1:Y:S01]  /*1cb0*/  SYNCS.PHASECHK.TRANS64.TRYWAIT P2, [UR6], R12 ;  /* 0x0000000cff0075a7 */ /* 0x0000620008040146 */
[----:B------:R-:W-:Y:S05]  /*1cc0*/  @!P3 BRA `(.L_x_20) ;  /* 0x000000000004b947 */ /* 0x000fea0003800000 */
[----:B------:R-:W-:Y:S01]  /*1cd0*/  BPT.TRAP 0x1 ;  /* 0x000000040000795c */ /* 0x000fe20000300000 */
.L_x_20:
[----:B-1----:R-:W-:Y:S05]  /*1ce0*/  @P2 BRA `(.L_x_21) ;  /* 0x0000000000082947 */ /* 0x002fea0003800000 */
[----:B------:R-:W1:Y:S02]  /*1cf0*/  SYNCS.PHASECHK.TRANS64.TRYWAIT P2, [UR6], R12 ;  /* 0x0000000cff0075a7 */ /* 0x000e640008040146 */
[----:B-1----:R-:W-:Y:S05]  /*1d00*/  @!P2 BRA `(.L_x_22) ;  /* 0x0000004400f4a947 */ /* 0x002fea0003800000 */
.L_x_21:
[----:B------:R-:W-:Y:S01]  /*1d10*/  UIADD3 UR6, UR14, 0x35400, URZ ;  /* 0x000354000e067890 */ /* 0x000fe2000fffe03f */
[----:B------:R-:W-:Y:S01]  /*1d20*/  WARPGROUP.ARRIVE ;  /* 0x00000000000079c5 */ /* 0x000fe20000000000 */
[----:B------:R-:W-:Y:S01]  /*1d30*/  ULEA UR16, UR5, UR24, 0x8 ;  /* 0x0000001805107291 */ /* 0x000fe2000f8e403f */
[----:B------:R-:W-:Y:S01]  /*1d40*/  IMAD.MOV.U32 R25, RZ, RZ, RZ ;  /* 0x000000ffff197224 */ /* 0x000fe200078e00ff */
[----:B------:R-:W-:Y:S01]  /*1d50*/  USHF.R.U32.HI UR6, URZ, 0x4, UR6 ;  /* 0x000000043f067899 */ /* 0x000fe20008011606 */
[----:B------:R-:W-:Y:S01]  /*1d60*/  CS2R R26, SRZ ;  /* 0x00000000001a7805 */ /* 0x000fe2000001ff00 */
[----:B------:R-:W-:Y:S01]  /*1d70*/  UMOV UR17, 0xc0000010 ;  /* 0xc000001000117882 */ /* 0x000fe20000000000 */
[----:B------:R-:W-:Y:S01]  /*1d80*/  UMOV UR19, 0xc0000000 ;  /* 0xc000000000137882 */ /* 0x000fe20000000000 */
[----:B------:R-:W-:Y:S01]  /*1d90*/  ULOP3.LUT UR6, UR6, 0x3fff, URZ, 0xc0, !UPT ;  /* 0x00003fff06067892 */ /* 0x000fe2000f8ec03f */
[----:B------:R-:W-:-:S03]  /*1da0*/  IMAD.MOV.U32 R33, RZ, RZ, RZ ;  /* 0x000000ffff217224 */ /* 0x000fc600078e00ff */
[----:B------:R-:W-:-:S04]  /*1db0*/  ULOP3.LUT UR6, UR6, 0x10000, URZ, 0xfc, !UPT ;  /* 0x0001000006067892 */ /* 0x000fc8000f8efc3f */
[----:B------:R-:W-:-:S03]  /*1dc0*/  ULEA UR18, UR5, UR6, 0x4 ;  /* 0x0000000605127291 */ /* 0x000fc6000f8e203f */
[----:B------:R-:W-:Y:S02]  /*1dd0*/  ULDC UR6, c[0x0][0x50c] ;  /* 0x0001430000067ab9 */ /* 0x000fe40000000800 */
[----:B------:R-:W-:-:S03]  /*1de0*/  UISETP.NE.AND UP0, UPT, UR6, 0x1, UPT ;  /* 0x000000010600788c */ /* 0x000fc6000bf05270 */
[----:B------:R-:W-:Y:S01]  /*1df0*/  UMOV UR6, 0x1 ;  /* 0x0000000100067882 */ /* 0x000fe20000000000 */
[----:B------:R-:W-:Y:S01]  /*1e00*/  USEL UR7, URZ, 0x1, UP0 ;  /* 0x000000013f077887 */ /* 0x000fe20008000000 */
[----:B------:R-:W-:Y:S05]  /*1e10*/  QGMMA.64x8x32.F32.E4M3.E4M3 R28, gdesc[UR16], RZ, !UPT, gsb0 ;  /* 0x00000000101c79f3 */ /* 0x000fea000c0008ff */
[----:B------:R-:W-:-:S13]  /*1e20*/  ISETP.NE.AND P2, PT, RZ, UR7, PT ;  /* 0x00000007ff007c0c */ /* 0x000fda000bf45270 */
[----:B------:R-:W-:Y:S05]  /*1e30*/  @!P2 BRA `(.L_x_23) ;  /* 0x000000000018a947 */ /* 0x000fea0003800000 */
[----:B------:R-:W-:Y:S02]  /*1e40*/  WARPGROUP.DEPBAR.LE gsb0, 0x0 ;  /* 0x00008000000079c5 */ /* 0x000fe40000010000 */
[----:B------:R-:W-:-:S01]  /*1e50*/  FADD R33, RZ, R28 ;  /* 0x0000001cff217221 */ /* 0x000fc20000000000 */
[----:B------:R-:W-:Y:S01]  /*1e60*/  FADD R26, RZ, R29 ;  /* 0x0000001dff1a7221 */ /* 0x000fe20000000000 */
[----:B------:R-:W-:-:S01]  /*1e70*/  FADD R27, RZ, R30 ;  /* 0x0000001eff1b7221 */ /* 0x000fc20000000000 */
[----:B------:R-:W-:Y:S01]  /*1e80*/  FADD R25, RZ, R31 ;  /* 0x0000001fff197221 */ /* 0x000fe20000000000 */
[----:B------:R-:W-:-:S06]  /*1e90*/  UMOV UR6, URZ ;  /* 0x0000003f00067c82 */ /* 0x000fcc0008000000 */
.L_x_23:
[----:B------:R-:W-:-:S04]  /*1ea0*/  UIADD3 UR15, UR5, 0x1, URZ ;  /* 0x00000001050f7890 */ /* 0x000fc8000fffe03f */
[----:B------:R-:W-:-:S04]  /*1eb0*/  UISETP.NE.AND UP0, UPT, UR15, 0x35, UPT ;  /* 0x000000350f00788c */ /* 0x000fc8000bf05270 */
[----:B------:R-:W-:Y:S02]  /*1ec0*/  USEL UR8, URZ, 0x1, UP0 ;  /* 0x000000013f087887 */ /* 0x000fe40008000000 */
[----:B------:R-:W-:Y:S02]  /*1ed0*/  USEL UR15, UR15, URZ, UP0 ;  /* 0x0000003f0f0f7287 */ /* 0x000fe40008000000 */
[----:B------:R-:W-:-:S06]  /*1ee0*/  ULOP3.LUT UR8, UR4, UR8, URZ, 0x3c, !UPT ;  /* 0x0000000804087292 */ /* 0x000fcc000f8e3c3f */
[----:B------:R-:W-:Y:S01]  /*1ef0*/  IMAD.U32 R16, RZ, RZ, UR8 ;  /* 0x00000008ff107e24 */ /* 0x000fe2000f8e00ff */
[----:B------:R-:W-:-:S06]  /*1f00*/  UMOV UR8, 0x1 ;  /* 0x0000000100087882 */ /* 0x000fcc0000000000 */
.L_x_18:
[----:B------:R-:W-:-:S06]  /*1f10*/  UISETP.GE.AND UP0, UPT, UR12, 0x1, UPT ;  /* 0x000000010c00788c */ /* 0x000fcc000bf06270 */
[----:B------:R-:W-:-:S13]  /*1f20*/  PLOP3.LUT P2, PT, PT, PT, UP0, 0x80, 0x0 ;  /* 0x000000000000781c */ /* 0x000fda0003f4f008 */
[----:B------:R-:W-:Y:S05]  /*1f30*/  @!P2 BRA `(.L_x_24) ;  /* 0x0000000000f4a947 */ /* 0x000fea0003800000 */
[----:B01----:R-:W-:Y:S01]  /*1f40*/  IMAD.U32 R12, RZ, RZ, UR12 ;  /* 0x0000000cff0c7e24 */ /* 0x003fe2000f8e00ff */
[----:B------:R-:W-:Y:S01]  /*1f50*/  ULDC UR25, c[0x0][0x50c] ;  /* 0x0001430000197ab9 */ /* 0x000fe20000000800 */
[----:B------:R-:W-:-:S07]  /*1f60*/  IMAD.U32 R13, RZ, RZ, UR5 ;  /* 0x00000005ff0d7e24 */ /* 0x000fce000f8e00ff */
.L_x_32:
[----:B------:R-:W-:-:S13]  /*1f70*/  ISETP.NE.AND P3, PT, R40, 0x3, PT ;  /* 0x000000032800780c */ /* 0x000fda0003f65270 */
[----:B------:R-:W-:Y:S05]  /*1f80*/  @!P3 BRA `(.L_x_25) ;  /* 0x000000000004b947 */ /* 0x000fea0003800000 */
[----:B------:R-:W-:Y:S01]  /*1f90*/  BPT.TRAP 0x1 ;  /* 0x000000040000795c */ /* 0x000fe20000300000 */
.L_x_25:
[----:B------:R-:W-:Y:S01]  /*1fa0*/  ULEA UR16, UR15, UR14, 0x3 ;  /* 0x0000000e0f107291 */ /* 0x000fe2000f8e183f */
[----:B------:R-:W-:-:S08]  /*1fb0*/  SHF.L.U32 R14, R16, 0x1f, RZ ;  /* 0x0000001f100e7819 */ /* 0x000fd000000006ff */
[----:B------:R0:W1:Y:S01]  /*1fc0*/  SYNCS.PHASECHK.TRANS64.TRYWAIT P2, [UR16], R14 ;  /* 0x0000000eff0075a7 */ /* 0x0000620008040150 */
[----:B------:R-:W-:Y:S05]  /*1fd0*/  @!P3 BRA `(.L_x_26) ;  /* 0x000000000004b947 */ /* 0x000fea0003800000 */
[----:B------:R-:W-:Y:S01]  /*1fe0*/  BPT.TRAP 0x1 ;  /* 0x000000040000795c */ /* 0x000fe20000300000 */
.L_x_26:
[----:B-1----:R-:W-:Y:S05]  /*1ff0*/  @P2 BRA `(.L_x_27) ;  /* 0x0000000000082947 */ /* 0x002fea0003800000 */
[----:B------:R-:W1:Y:S02]  /*2000*/  SYNCS.PHASECHK.TRANS64.TRYWAIT P2, [UR16], R14 ;  /* 0x0000000eff0075a7 */ /* 0x000e640008040150 */
[----:B-1----:R-:W-:Y:S05]  /*2010*/  @!P2 BRA `(.L_x_28) ;  /* 0x000000440048a947 */ /* 0x002fea0003800000 */
.L_x_27:
[----:B------:R-:W-:Y:S01]  /*2020*/  UIADD3 UR16, UR14, 0x35400, URZ ;  /* 0x000354000e107890 */ /* 0x000fe2000fffe03f */
[----:B------:R-:W-:Y:S01]  /*2030*/  WARPGROUP.ARRIVE ;  /* 0x00000000000079c5 */ /* 0x000fe20000000000 */
[----:B------:R-:W-:Y:S02]  /*2040*/  UISETP.NE.AND UP0, UPT, UR7, URZ, UPT ;  /* 0x0000003f0700728c */ /* 0x000fe4000bf05270 */
[----:B------:R-:W-:Y:S02]  /*2050*/  USHF.R.U32.HI UR16, URZ, 0x4, UR16 ;  /* 0x000000043f107899 */ /* 0x000fe40008011610 */
[----:B------:R-:W-:Y:S02]  /*2060*/  USEL UR8, UR8, URZ, !UP0 ;  /* 0x0000003f08087287 */ /* 0x000fe4000c000000 */
[----:B------:R-:W-:Y:S02]  /*2070*/  ULOP3.LUT UR16, UR16, 0x3fff, URZ, 0xc0, !UPT ;  /* 0x00003fff10107892 */ /* 0x000fe4000f8ec03f */
[----:B------:R-:W-:-:S02]  /*2080*/  UISETP.NE.U32.AND UP0, UPT, UR8, URZ, UPT ;  /* 0x0000003f0800728c */ /* 0x000fc4000bf05070 */
[----:B------:R-:W-:Y:S02]  /*2090*/  ULOP3.LUT UR18, UR16, 0x10000, URZ, 0xfc, !UPT ;  /* 0x0001000010127892 */ /* 0x000fe4000f8efc3f */
[----:B------:R-:W-:Y:S02]  /*20a0*/  ULEA UR16, UR15, UR24, 0x8 ;  /* 0x000000180f107291 */ /* 0x000fe4000f8e403f */
[----:B------:R-:W-:Y:S01]  /*20b0*/  ULEA UR18, UR15, UR18, 0x4 ;  /* 0x000000120f127291 */ /* 0x000fe2000f8e203f */
[----:B------:R-:W-:Y:S01]  /*20c0*/  UMOV UR17, 0xc0000010 ;  /* 0xc000001000117882 */ /* 0x000fe20000000000 */
[----:B------:R-:W-:Y:S01]  /*20d0*/  UMOV UR19, 0xc0000000 ;  /* 0xc000000000137882 */ /* 0x000fe20000000000 */
[----:B------:R-:W-:-:S06]  /*20e0*/  UIADD3 UR6, UR6, 0x1, URZ ;  /* 0x0000000106067890 */ /* 0x000fcc000fffe03f */
[----:B------:R-:W-:Y:S01]  /*20f0*/  QGMMA.64x8x32.F32.E4M3.E4M3 R28, gdesc[UR16], R28, UP0, gsb0 ;  /* 0x00000000101c79f3 */ /* 0x000fe2000b80081c */
[----:B------:R-:W-:-:S04]  /*2100*/  UISETP.NE.AND UP0, UPT, UR6, UR25, UPT ;  /* 0x000000190600728c */ /* 0x000fc8000bf05270 */
[----:B------:R-:W-:-:S06]  /*2110*/  USEL UR7, URZ, 0x1, UP0 ;  /* 0x000000013f077887 */ /* 0x000fcc0008000000 */
[----:B------:R-:W-:Y:S01]  /*2120*/  ISETP.NE.AND P2, PT, RZ, UR7, PT ;  /* 0x00000007ff007c0c */ /* 0x000fe2000bf45270 */
[----:B------:R-:W-:-:S12]  /*2130*/  WARPGROUP.DEPBAR.LE gsb0, 0x1 ;  /* 0x00008000000079c5 */ /* 0x000fd80000010100 */
[----:B------:R-:W-:Y:S05]  /*2140*/  @!P2 BRA `(.L_x_29) ;  /* 0x000000000018a947 */ /* 0x000fea0003800000 */
[----:B------:R-:W-:Y:S02]  /*2150*/  WARPGROUP.DEPBAR.LE gsb0, 0x0 ;  /* 0x00008000000079c5 */ /* 0x000fe40000010000 */
[----:B------:R-:W-:-:S01]  /*2160*/  FADD R33, R28, R33 ;  /* 0x000000211c217221 */ /* 0x000fc20000000000 */
[----:B------:R-:W-:Y:S01]  /*2170*/  FADD R26, R29, R26 ;  /* 0x0000001a1d1a7221 */ /* 0x000fe20000000000 */
[----:B------:R-:W-:-:S01]  /*2180*/  FADD R27, R30, R27 ;  /* 0x0000001b1e1b7221 */ /* 0x000fc20000000000 */
[----:B------:R-:W-:Y:S01]  /*2190*/  FADD R25, R25, R31 ;  /* 0x0000001f19197221 */ /* 0x000fe20000000000 */
[----:B------:R-:W-:-:S06]  /*21a0*/  UMOV UR6, URZ ;  /* 0x0000003f00067c82 */ /* 0x000fcc0008000000 */
.L_x_29:
[----:B------:R-:W-:Y:S05]  /*21b0*/  @!P3 BRA `(.L_x_30) ;  /* 0x000000000004b947 */ /* 0x000fea0003800000 */
[----:B------:R-:W-:Y:S01]  /*21c0*/  BPT.TRAP 0x1 ;  /* 0x000000040000795c */ /* 0x000fe20000300000 */
.L_x_30:
[----:B------:R-:W-:-:S13]  /*21d0*/  ISETP.NE.AND P2, PT, R7, RZ, PT ;  /* 0x000000ff0700720c */ /* 0x000fda0003f45270 */
[----:B01----:R-:W-:-:S05]  /*21e0*/  @P2 LEA R14, R13, UR14, 0x3 ;  /* 0x0000000e0d0e2c11 */ /* 0x003fca000f8e18ff */
[----:B------:R-:W-:-:S05]  /*21f0*/  @P2 VIADD R14, R14, 0x1a8 ;  /* 0x000001a80e0e2836 */ /* 0x000fca0000000000 */
[----:B------:R-:W-:-:S04]  /*2200*/  @P2 PRMT R14, R3, 0x654, R14 ;  /* 0x00000654030e2816 */ /* 0x000fc8000000000e */
[----:B------:R0:W-:Y:S01]  /*2210*/  @P2 SYNCS.ARRIVE.TRANS64.RED.A1T0 RZ, [R14+URZ], RZ ;  /* 0x000000ff0eff29a7 */ /* 0x0001e2000810043f */
[----:B------:R-:W-:-:S13]  /*2220*/  ISETP.GT.U32.AND P2, PT, R6, 0x1, PT ;  /* 0x000000010600780c */ /* 0x000fda0003f44070 */
[----:B0-----:R-:W-:Y:S05]  /*2230*/  @P2 BRA `(.L_x_31) ;  /* 0x0000000000042947 */ /* 0x001fea0003800000 */
[----:B------:R-:W-:Y:S01]  /*2240*/  BPT.TRAP 0x1 ;  /* 0x000000040000795c */ /* 0x000fe20000300000 */
.L_x_31:
[----:B------:R-:W-:Y:S01]  /*2250*/  UIADD3 UR15, UR15, 0x1, URZ ;  /* 0x000000010f0f7890 */ /* 0x000fe2000fffe03f */
[C---:B------:R-:W-:Y:S01]  /*2260*/  ISETP.GT.AND P3, PT, R12.reuse, 0x1, PT ;  /* 0x000000010c00780c */ /* 0x040fe20003f64270 */
[----:B------:R-:W-:Y:S02]  /*2270*/  VIADD R13, R13, 0x1 ;  /* 0x000000010d0d7836 */ /* 0x000fe40000000000 */
[----:B------:R-:W-:Y:S01]  /*2280*/  UISETP.NE.AND UP0, UPT, UR15, 0x35, UPT ;  /* 0x000000350f00788c */ /* 0x000fe2000bf05270 */
[----:B------:R-:W-:Y:S02]  /*2290*/  VIADD R12, R12, 0xffffffff ;  /* 0xffffffff0c0c7836 */ /* 0x000fe40000000000 */
[C---:B------:R-:W-:Y:S01]  /*22a0*/  ISETP.NE.AND P2, PT, R13.reuse, 0x35, PT ;  /* 0x000000350d00780c */ /* 0x040fe20003f45270 */
[----:B------:R-:W-:Y:S02]  /*22b0*/  USEL UR8, URZ, 0x1, UP0 ;  /* 0x000000013f087887 */ /* 0x000fe40008000000 */
[----:B------:R-:W-:Y:S01]  /*22c0*/  USEL UR15, UR15, URZ, UP0 ;  /* 0x0000003f0f0f7287 */ /* 0x000fe20008000000 */
[----:B------:R-:W-:-:S03]  /*22d0*/  SEL R13, R13, RZ, P2 ;  /* 0x000000ff0d0d7207 */ /* 0x000fc60001000000 */
[----:B------:R-:W-:Y:S01]  /*22e0*/  LOP3.LUT R16, R16, UR8, RZ, 0x3c, !PT ;  /* 0x0000000810107c12 */ /* 0x000fe2000f8e3cff */
[----:B------:R-:W-:Y:S01]  /*22f0*/  UMOV UR8, 0x1 ;  /* 0x0000000100087882 */ /* 0x000fe20000000000 */
[----:B------:R-:W-:Y:S06]  /*2300*/  @P3 BRA `(.L_x_32) ;  /* 0xfffffffc00183947 */ /* 0x000fec000383ffff */
.L_x_24:
[----:B------:R-:W-:-:S04]  /*2310*/  UISETP.NE.AND UP0, UPT, UR6, URZ, UPT ;  /* 0x0000003f0600728c */ /* 0x000fc8000bf05270 */
[----:B------:R-:W-:-:S06]  /*2320*/  USEL UR6, URZ, 0x1, !UP0 ;  /* 0x000000013f067887 */ /* 0x000fcc000c000000 */
[----:B------:R-:W-:-:S13]  /*2330*/  ISETP.NE.AND P2, PT, RZ, UR6, PT ;  /* 0x00000006ff007c0c */ /* 0x000fda000bf45270 */
[----:B------:R-:W-:Y:S05]  /*2340*/  @!P2 BRA `(.L_x_33) ;  /* 0x000000000014a947 */ /* 0x000fea0003800000 */
[----:B------:R-:W-:Y:S02]  /*2350*/  WARPGROUP.DEPBAR.LE gsb0, 0x0 ;  /* 0x00008000000079c5 */ /* 0x000fe40000010000 */
[----:B------:R-:W-:Y:S01]  /*2360*/  FADD R33, R28, R33 ;  /* 0x000000211c217221 */ /* 0x000fe20000000000 */
[----:B------:R-:W-:Y:S01]  /*2370*/  FADD R26, R29, R26 ;  /* 0x0000001a1d1a7221 */ /* 0x000fe20000000000 */
[----:B------:R-:W-:Y:S01]  /*2380*/  FADD R27, R30, R27 ;  /* 0x0000001b1e1b7221 */ /* 0x000fe20000000000 */
[----:B------:R-:W-:-:S07]  /*2390*/  FADD R25, R25, R31 ;  /* 0x0000001f19197221 */ /* 0x000fce0000000000 */
.L_x_33:
[----:B------:R-:W-:Y:S02]  /*23a0*/  WARPGROUP.DEPBAR.LE gsb0, 0x0 ;  /* 0x00008000000079c5 */ /* 0x000fe40000010000 */
[----:B------:R-:W-:Y:S05]  /*23b0*/  @!P0 BRA `(.L_x_34) ;  /* 0x0000000000548947 */ /* 0x000fea0003800000 */
[----:B------:R-:W-:-:S13]  /*23c0*/  ISETP.NE.AND P0, PT, R40, 0x3, PT ;  /* 0x000000032800780c */ /* 0x000fda0003f05270 */
[----:B------:R-:W-:Y:S05]  /*23d0*/  @!P0 BRA `(.L_x_35) ;  /* 0x0000000000048947 */ /* 0x000fea0003800000 */
[----:B------:R-:W-:Y:S01]  /*23e0*/  BPT.TRAP 0x1 ;  /* 0x000000040000795c */ /* 0x000fe20000300000 */
.L_x_35:
[----:B------:R-:W-:Y:S01]  /*23f0*/  ISETP.NE.AND P0, PT, R7, RZ, PT ;  /* 0x000000ff0700720c */ /* 0x000fe20003f05270 */
[----:B------:R-:W-:Y:S01]  /*2400*/  BSSY B0, `(.L_x_36) ;  /* 0x000000e000007945 */ /* 0x000fe20003800000 */
[----:B------:R-:W-:-:S11]  /*2410*/  ISETP.GT.U32.AND P2, PT, R6, 0x1, PT ;  /* 0x000000010600780c */ /* 0x000fd60003f44070 */
[----:B------:R-:W-:Y:S05]  /*2420*/  @!P0 BRA `(.L_x_37) ;  /* 0x00000000002c8947 */ /* 0x000fea0003800000 */
[----:B------:R-:W-:-:S04]  /*2430*/  UIADD3 UR8, UR12, UR5, URZ ;  /* 0x000000050c087290 */ /* 0x000fc8000fffe03f */
[----:B------:R-:W-:-:S04]  /*2440*/  UIMAD.WIDE.U32 UR6, UR8, 0x3521cfb3, URZ ;  /* 0x3521cfb3080678a5 */ /* 0x000fc8000f8e003f */
[----:B------:R-:W-:-:S04]  /*2450*/  UIADD3 UR6, UR8, -UR7, URZ ;  /* 0x8000000708067290 */ /* 0x000fc8000fffe03f */
[----:B------:R-:W-:-:S04]  /*2460*/  ULEA.HI UR6, UR6, UR7, URZ, 0x1f ;  /* 0x0000000706067291 */ /* 0x000fc8000f8ff83f */
[----:B------:R-:W-:-:S04]  /*2470*/  USHF.R.U32.HI UR6, URZ, 0x5, UR6 ;  /* 0x000000053f067899 */ /* 0x000fc80008011606 */
[----:B------:R-:W-:-:S04]  /*2480*/  UIMAD UR6, UR6, -0x35, UR8 ;  /* 0xffffffcb060678a4 */ /* 0x000fc8000f8e0208 */
[----:B------:R-:W-:-:S04]  /*2490*/  ULEA UR6, UR6, UR14, 0x3 ;  /* 0x0000000e06067291 */ /* 0x000fc8000f8e183f */
[----:B------:R-:W-:-:S06]  /*24a0*/  UIADD3 UR6, UR6, 0x1a8, URZ ;  /* 0x000001a806067890 */ /* 0x000fcc000fffe03f */
[----:B01----:R-:W-:-:S05]  /*24b0*/  IMAD.U32 R12, RZ, RZ, UR6 ;  /* 0x00000006ff0c7e24 */ /* 0x003fca000f8e00ff */
[----:B------:R-:W-:-:S04]  /*24c0*/  PRMT R12, R3, 0x654, R12 ;  /* 0x00000654030c7816 */ /* 0x000fc8000000000c */
[----:B------:R4:W-:Y:S03]  /*24d0*/  SYNCS.ARRIVE.TRANS64.RED.A1T0 RZ, [R12+URZ], RZ ;  /* 0x000000ff0cff79a7 */ /* 0x0009e6000810043f */
.L_x_37:
[----:B------:R-:W-:Y:S05]  /*24e0*/  BSYNC B0 ;  /* 0x0000000000007941 */ /* 0x000fea0003800000 */
.L_x_36:
[----:B------:R-:W-:Y:S05]  /*24f0*/  @P2 BRA `(.L_x_34) ;  /* 0x0000000000042947 */ /* 0x000fea0003800000 */
[----:B------:R-:W-:Y:S01]  /*2500*/  BPT.TRAP 0x1 ;  /* 0x000000040000795c */ /* 0x000fe20000300000 */
.L_x_34:
[----:B------:R-:W-:Y:S01]  /*2510*/  UISETP.GE.U32.AND UP1, UPT, UR9, 0x35, UPT ;  /* 0x000000350900788c */ /* 0x000fe2000bf26070 */
[----:B------:R-:W-:Y:S01]  /*2520*/  IMAD.SHL.U32 R29, R15, 0x8, RZ ;  /* 0x000000080f1d7824 */ /* 0x000fe200078e00ff */
[----:B------:R-:W-:Y:S01]  /*2530*/  UIADD3 UR8, UR9, UR5, URZ ;  /* 0x0000000509087290 */ /* 0x000fe2000fffe03f */
[----:B------:R-:W-:Y:S01]  /*2540*/  IMAD.SHL.U32 R31, R17, 0x80, RZ ;  /* 0x00000080111f7824 */ /* 0x000fe200078e00ff */
[----:B------:R-:W-:Y:S01]  /*2550*/  ULDC UR14, c[0x0][0x288] ;  /* 0x0000a200000e7ab9 */ /* 0x000fe20000000800 */
[----:B------:R-:W-:Y:S01]  /*2560*/  IMAD.MOV.U32 R28, RZ, RZ, -0x1 ;  /* 0xffffffffff1c7424 */ /* 0x000fe200078e00ff */
[----:B------:R-:W-:Y:S01]  /*2570*/  UISETP.GT.U32.AND UP0, UPT, UR8, 0x34, UPT ;  /* 0x000000340800788c */ /* 0x000fe2000bf04070 */
[----:B------:R-:W-:-:S03]  /*2580*/  ISETP.GE.AND P0, PT, R29, UR14, PT ;  /* 0x0000000e1d007c0c */ /* 0x000fc6000bf06270 */
[----:B------:R-:W-:Y:S02]  /*2590*/  UISETP.LT.U32.AND UP0, UPT, UR9, 0x35, UP0 ;  /* 0x000000350900788c */ /* 0x000fe40008701070 */
[----:B------:R-:W-:Y:S02]  /*25a0*/  @UP1 UIMAD.WIDE.U32 UR6, UR8, 0x3521cfb3, URZ ;  /* 0x3521cfb3080618a5 */ /* 0x000fe4000f8e003f */
[----:B------:R-:W-:Y:S02]  /*25b0*/  USEL UR6, URZ, 0x1, !UP0 ;  /* 0x000000013f067887 */ /* 0x000fe4000c000000 */
[----:B------:R-:W-:Y:S02]  /*25c0*/  @UP1 UIADD3 UR5, UR8, -UR7, URZ ;  /* 0x8000000708051290 */ /* 0x000fe4000fffe03f */
[----:B------:R-:W-:Y:S02]  /*25d0*/  ULOP3.LUT UR4, UR4, UR6, URZ, 0x3c, !UPT ;  /* 0x0000000604047292 */ /* 0x000fe4000f8e3c3f */
[----:B------:R-:W-:Y:S01]  /*25e0*/  @UP1 ULEA.HI UR5, UR5, UR7, URZ, 0x1f ;  /* 0x0000000705051291 */ /* 0x000fe2000f8ff83f */
[----:B------:R-:W-:-:S02]  /*25f0*/  ULDC UR6, c[0x0][0x284] ;  /* 0x0000a10000067ab9 */ /* 0x000fc40000000800 */
[----:B------:R-:W-:Y:S01]  /*2600*/  ISETP.GE.OR P0, PT, R31, UR6, P0 ;  /* 0x000000061f007c0c */ /* 0x000fe20008706670 */
[----:B------:R-:W-:-:S04]  /*2610*/  @UP1 USHF.R.U32.HI UR5, URZ, 0x5, UR5 ;  /* 0x000000053f051899 */ /* 0x000fc80008011605 */
[----:B------:R-:W-:-:S08]  /*2620*/  @UP1 ULOP3.LUT UR4, UR4, 0x1, UR5, 0x78, !UPT ;  /* 0x0000000104041892 */ /* 0x000fd0000f8e7805 */
[----:B------:R-:W-:Y:S05]  /*2630*/  @P0 BRA `(.L_x_38) ;  /* 0x0000000400d80947 */ /* 0x000fea0003800000 */
[----:B------:R-:W2:Y:S01]  /*2640*/  LDC.64 R34, c[0x0][0x5c0] ;  /* 0x00017000ff227b82 */ /* 0x000ea20000000a00 */
[----:B------:R-:W-:Y:S01]  /*2650*/  SHF.R.S32.HI R36, RZ, 0x1f, R23 ;  /* 0x0000001fff247819 */ /* 0x000fe20000011417 */
[----:B------:R-:W-:Y:S01]  /*2660*/  ULDC.64 UR6, c[0x0][0x5d0] ;  /* 0x0001740000067ab9 */ /* 0x000fe20000000a00 */
[----:B------:R-:W-:Y:S01]  /*2670*/  LOP3.LUT R14, R29, 0x6, R10, 0xf8, !PT ;  /* 0x000000061d0e7812 */ /* 0x000fe200078ef80a */
[----:B------:R-:W-:Y:S01]  /*2680*/  IMAD.WIDE R16, R17, 0x80, R4 ;  /* 0x0000008011107825 */ /* 0x000fe200078e0204 */
[----:B---3-5:R-:W-:Y:S01]  /*2690*/  FSETP.NEU.AND P0, PT, R11, RZ, PT ;  /* 0x000000ff0b00720b */ /* 0x028fe20003f0d000 */
[----:B------:R-:W-:Y:S01]  /*26a0*/  BSSY B0, `(.L_x_38) ;  /* 0x000006f000007945 */ /* 0x000fe20003800000 */
[----:B------:R-:W-:Y:S01]  /*26b0*/  SHF.R.S32.HI R15, RZ, 0x1f, R14 ;  /* 0x0000001fff0f7819 */ /* 0x000fe2000001140e */
[----:B01--4-:R-:W-:Y:S02]  /*26c0*/  IMAD R12, R36, UR6, RZ ;  /* 0x00000006240c7c24 */ /* 0x013fe4000f8e02ff */
[----:B------:R-:W-:-:S02]  /*26d0*/  IMAD.IADD R31, R22, 0x1, -R31 ;  /* 0x00000001161f7824 */ /* 0x000fc400078e0a1f */
[C---:B------:R-:W-:Y:S02]  /*26e0*/  IMAD R19, R23.reuse, UR7, R12 ;  /* 0x0000000717137c24 */ /* 0x040fe4000f8e020c */
[----:B------:R-:W-:Y:S01]  /*26f0*/  IMAD.WIDE.U32 R12, R23, UR6, R14 ;  /* 0x00000006170c7c25 */ /* 0x000fe2000f8e000e */
[----:B------:R-:W-:-:S03]  /*2700*/  ULDC.64 UR6, c[0x0][0x5c8] ;  /* 0x0001720000067ab9 */ /* 0x000fc60000000a00 */
[----:B------:R-:W-:Y:S02]  /*2710*/  IMAD.IADD R13, R13, 0x1, R19 ;  /* 0x000000010d0d7824 */ /* 0x000fe400078e0213 */
[----:B------:R-:W-:Y:S02]  /*2720*/  IMAD R21, R17, UR6, RZ ;  /* 0x0000000611157c24 */ /* 0x000fe4000f8e02ff */
[----:B------:R-:W-:-:S04]  /*2730*/  IMAD.WIDE.U32 R12, R16, UR6, R12 ;  /* 0x00000006100c7c25 */ /* 0x000fc8000f8e000c */
[----:B------:R-:W-:Y:S01]  /*2740*/  IMAD R21, R16, UR7, R21 ;  /* 0x0000000710157c24 */ /* 0x000fe2000f8e0215 */
[----:B--2---:R-:W-:Y:S01]  /*2750*/  IADD3 R18, P2, R12, R34, RZ ;  /* 0x000000220c127210 */ /* 0x004fe20007f5e0ff */
[----:B------:R-:W-:Y:S01]  /*2760*/  IMAD.IADD R32, R24, 0x1, -R29 ;  /* 0x0000000118207824 */ /* 0x000fe200078e0a1d */
[----:B------:R-:W-:Y:S01]  /*2770*/  IADD3 R20, P3, P4, R12, UR11, R34 ;  /* 0x0000000b0c147c10 */ /* 0x000fe2000fc7e022 */
[----:B------:R-:W-:-:S04]  /*2780*/  IMAD.IADD R30, R13, 0x1, R21 ;  /* 0x000000010d1e7824 */ /* 0x000fc800078e0215 */
[C-C-:B------:R-:W-:Y:S01]  /*2790*/  IMAD.X R19, R30.reuse, 0x1, R35.reuse, P2 ;  /* 0x000000011e137824 */ /* 0x140fe200010e0623 */
[----:B------:R-:W-:Y:S01]  /*27a0*/  IADD3.X R21, R30, UR10, R35, P3, P4 ;  /* 0x0000000a1e157c10 */ /* 0x000fe20009fe8423 */
[----:B------:R-:W-:Y:S06]  /*27b0*/  @!P0 BRA `(.L_x_39) ;  /* 0x00000004002c8947 */ /* 0x000fec0003800000 */
[----:B------:R-:W-:Y:S01]  /*27c0*/  ULDC.64 UR6, c[0x0][0x5b8] ;  /* 0x00016e0000067ab9 */ /* 0x000fe20000000a00 */
[----:B------:R-:W-:Y:S01]  /*27d0*/  ISETP.GE.AND P0, PT, R31, 0x1, PT ;  /* 0x000000011f00780c */ /* 0x000fe20003f06270 */
[----:B------:R-:W-:Y:S01]  /*27e0*/  IMAD R12, R36, UR6, RZ ;  /* 0x00000006240c7c24 */ /* 0x000fe2000f8e02ff */
[----:B------:R-:W-:Y:S01]  /*27f0*/  ULDC.64 UR14, c[0x0][0x5a8] ;  /* 0x00016a00000e7ab9 */ /* 0x000fe20000000a00 */
[C---:B------:R-:W-:Y:S01]  /*2800*/  IMAD.WIDE.U32 R14, R23.reuse, UR6, R14 ;  /* 0x00000006170e7c25 */ /* 0x040fe2000f8e000e */
[----:B------:R-:W-:Y:S01]  /*2810*/  ISETP.LT.OR P3, PT, R32, 0x1, !P0 ;  /* 0x000000012000780c */ /* 0x000fe20004761670 */
[----:B------:R-:W-:Y:S02]  /*2820*/  BSSY B1, `(.L_x_40) ;  /* 0x000000c000017945 */ /* 0x000fe40003800000 */
[----:B------:R-:W-:Y:S01]  /*2830*/  IMAD R23, R23, UR7, R12 ;  /* 0x0000000717177c24 */ /* 0x000fe2000f8e020c */
[----:B------:R-:W-:-:S03]  /*2840*/  ULDC.64 UR6, c[0x0][0x5b0] ;  /* 0x00016c0000067ab9 */ /* 0x000fc60000000a00 */
[----:B------:R-:W-:Y:S02]  /*2850*/  IMAD.IADD R15, R15, 0x1, R23 ;  /* 0x000000010f0f7824 */ /* 0x000fe400078e0217 */
[----:B------:R-:W-:Y:S02]  /*2860*/  IMAD R23, R17, UR6, RZ ;  /* 0x0000000611177c24 */ /* 0x000fe4000f8e02ff */
[----:B------:R-:W-:-:S04]  /*2870*/  IMAD.WIDE.U32 R12, R16, UR6, R14 ;  /* 0x00000006100c7c25 */ /* 0x000fc8000f8e000e */
[----:B------:R-:W-:Y:S01]  /*2880*/  IMAD R23, R16, UR7, R23 ;  /* 0x0000000710177c24 */ /* 0x000fe2000f8e0217 */
[----:B------:R-:W-:-:S04]  /*2890*/  IADD3 R12, P2, R12, UR14, RZ ;  /* 0x0000000e0c0c7c10 */ /* 0x000fc8000ff5e0ff */
[--C-:B------:R-:W-:Y:S02]  /*28a0*/  IADD3.X R13, R13, UR15, R23.reuse, P2, !PT ;  /* 0x0000000f0d0d7c10 */ /* 0x100fe400097fe417 */
[----:B------:R-:W-:Y:S01]  /*28b0*/  PRMT R23, RZ, 0x7610, R23 ;  /* 0x00007610ff177816 */ /* 0x000fe20000000017 */
[----:B------:R-:W-:Y:S06]  /*28c0*/  @P3 BRA `(.L_x_41) ;  /* 0x0000000000043947 */ /* 0x000fec0003800000 */
[----:B------:R0:W5:Y:S02]  /*28d0*/  LDG.E.U8 R23, desc[UR22][R12.64] ;  /* 0x000000160c177981 */ /* 0x000164000c1e1100 */
.L_x_41:
[----:B------:R-:W-:Y:S05]  /*28e0*/  BSYNC B1 ;  /* 0x0000000000017941 */ /* 0x000fea0003800000 */
.L_x_40:
[----:B-----5:R-:W-:Y:S01]  /*28f0*/  LOP3.LUT R23, R23, 0xff, RZ, 0xc0, !PT ;  /* 0x000000ff17177812 */ /* 0x020fe200078ec0ff */
[----:B------:R-:W-:Y:S01]  /*2900*/  BSSY B1, `(.L_x_42) ;  /* 0x000000b000017945 */ /* 0x000fe20003800000 */
[----:B------:R-:W-:Y:S02]  /*2910*/  ISETP.LT.OR P0, PT, R32, 0x2, !P0 ;  /* 0x000000022000780c */ /* 0x000fe40004701670 */
[----:B------:R-:W-:-:S05]  /*2920*/  F2FP.F16.E4M3.UNPACK_B R23, R23 ;  /* 0x00000017ff17723e */ /* 0x000fca00020006ff */
[----:B------:R-:W-:Y:S01]  /*2930*/  HADD2.F32 R30, -RZ, R23.H0_H0 ;  /* 0x20000017ff1e7230 */ /* 0x000fe20000004100 */
[----:B------:R-:W-:-:S04]  /*2940*/  PRMT R23, RZ, 0x7610, R23 ;  /* 0x00007610ff177816 */ /* 0x000fc80000000017 */
[----:B------:R-:W-:-:S04]  /*2950*/  FMUL R30, R30, R11 ;  /* 0x0000000b1e1e7220 */ /* 0x000fc80000400000 */
[----:B------:R-:W-:-:S05]  /*2960*/  FFMA R30, R33, R2, R30 ;  /* 0x00000002211e7223 */ /* 0x000fca000000001e */
[----:B------:R-:W-:-:S05]  /*2970*/  F2FP.SATFINITE.E4M3.F32.PACK_AB_MERGE_C R29, RZ, R30, RZ ;  /* 0x0000001eff1d723e */ /* 0x000fca00048070ff */
[----:B------:R1:W-:Y:S01]  /*2980*/  @!P3 STG.E.U8 desc[UR22][R18.64], R29 ;  /* 0x0000001d1200b986 */ /* 0x0003e2000c101116 */
[----:B------:R-:W-:Y:S05]  /*2990*/  @P0 BRA `(.L_x_43) ;  /* 0x0000000000040947 */ /* 0x000fea0003800000 */
[----:B------:R2:W5:Y:S02]  /*29a0*/  LDG.E.U8 R23, desc[UR22][R12.64+0x1] ;  /* 0x000001160c177981 */ /* 0x000564000c1e1100 */
.L_x_43:
[----:B------:R-:W-:Y:S05]  /*29b0*/  BSYNC B1 ;  /* 0x0000000000017941 */ /* 0x000fea0003800000 */
.L_x_42:
[----:B-----5:R-:W-:Y:S01]  /*29c0*/  LOP3.LUT R23, R23, 0xff, RZ, 0xc0, !PT ;  /* 0x000000ff17177812 */ /* 0x020fe200078ec0ff */
[----:B------:R-:W-:Y:S01]  /*29d0*/  BSSY B1, `(.L_x_44) ;  /* 0x0000013000017945 */ /* 0x000fe20003800000 */
[----:B-1----:R-:W-:Y:S02]  /*29e0*/  IADD3 R29, P2, R16, 0x8, RZ ;  /* 0x00000008101d7810 */ /* 0x002fe40007f5e0ff */
[----:B------:R-:W-:-:S03]  /*29f0*/  F2FP.F16.E4M3.UNPACK_B R23, R23 ;  /* 0x00000017ff17723e */ /* 0x000fc600020006ff */
[----:B------:R-:W-:Y:S01]  /*2a00*/  IMAD.X R16, RZ, RZ, R17, P2 ;  /* 0x000000ffff107224 */ /* 0x000fe200010e0611 */
[----:B------:R-:W-:Y:S01]  /*2a10*/  ISETP.GE.AND P2, PT, R31, 0x9, PT ;  /* 0x000000091f00780c */ /* 0x000fe20003f46270 */
[----:B0-2---:R-:W-:Y:S02]  /*2a20*/  HADD2.F32 R12, -RZ, R23.H0_H0 ;  /* 0x20000017ff0c7230 */ /* 0x005fe40000004100 */
[----:B------:R-:W-:Y:S01]  /*2a30*/  IMAD R16, R16, UR6, RZ ;  /* 0x0000000610107c24 */ /* 0x000fe2000f8e02ff */
[----:B------:R-:W-:Y:S01]  /*2a40*/  ISETP.LT.OR P4, PT, R32, 0x1, !P2 ;  /* 0x000000012000780c */ /* 0x000fe20005781670 */
[----:B------:R-:W-:-:S04]  /*2a50*/  IMAD.WIDE.U32 R14, R29, UR6, R14 ;  /* 0x000000061d0e7c25 */ /* 0x000fc8000f8e000e */
[----:B------:R-:W-:Y:S01]  /*2a60*/  FMUL R13, R12, R11 ;  /* 0x0000000b0c0d7220 */ /* 0x000fe20000400000 */
[----:B------:R-:W-:-:S03]  /*2a70*/  IMAD R29, R29, UR7, R16 ;  /* 0x000000071d1d7c24 */ /* 0x000fc6000f8e0210 */
[----:B------:R-:W-:Y:S01]  /*2a80*/  FFMA R13, R26, R2, R13 ;  /* 0x000000021a0d7223 */ /* 0x000fe2000000000d */
[----:B------:R-:W-:Y:S02]  /*2a90*/  IADD3 R12, P3, R14, UR14, RZ ;  /* 0x0000000e0e0c7c10 */ /* 0x000fe4000ff7e0ff */
[----:B------:R-:W-:Y:S02]  /*2aa0*/  PRMT R14, RZ, 0x7610, R14 ;  /* 0x00007610ff0e7816 */ /* 0x000fe4000000000e */
[----:B------:R-:W-:Y:S02]  /*2ab0*/  F2FP.SATFINITE.E4M3.F32.PACK_AB_MERGE_C R17, RZ, R13, RZ ;  /* 0x0000000dff11723e */ /* 0x000fe400048070ff */
[----:B------:R-:W-:-:S03]  /*2ac0*/  IADD3.X R13, R15, UR15, R29, P3, !PT ;  /* 0x0000000f0f0d7c10 */ /* 0x000fc60009ffe41d */
[----:B------:R0:W-:Y:S01]  /*2ad0*/  @!P0 STG.E.U8 desc[UR22][R18.64+0x1], R17 ;  /* 0x0000011112008986 */ /* 0x0001e2000c101116 */
[----:B------:R-:W-:Y:S05]  /*2ae0*/  @P4 BRA `(.L_x_45) ;  /* 0x0000000000044947 */ /* 0x000fea0003800000 */
[----:B------:R1:W5:Y:S02]  /*2af0*/  LDG.E.U8 R14, desc[UR22][R12.64] ;  /* 0x000000160c0e7981 */ /* 0x000364000c1e1100 */
.L_x_45:
[----:B------:R-:W-:Y:S05]  /*2b00*/  BSYNC B1 ;  /* 0x0000000000017941 */ /* 0x000fea0003800000 */
.L_x_44:
[----:B-----5:R-:W-:Y:S01]  /*2b10*/  LOP3.LUT R14, R14, 0xff, RZ, 0xc0, !PT ;  /* 0x000000ff0e0e7812 */ /* 0x020fe200078ec0ff */
[----:B------:R-:W-:Y:S01]  /*2b20*/  BSSY B1, `(.L_x_46) ;  /* 0x000000b000017945 */ /* 0x000fe20003800000 */
[----:B------:R-:W-:Y:S02]  /*2b30*/  ISETP.LT.OR P2, PT, R32, 0x2, !P2 ;  /* 0x000000022000780c */ /* 0x000fe40005741670 */
[----:B------:R-:W-:-:S05]  /*2b40*/  F2FP.F16.E4M3.UNPACK_B R14, R14 ;  /* 0x0000000eff0e723e */ /* 0x000fca00020006ff */
[----:B------:R-:W-:-:S05]  /*2b50*/  HADD2.F32 R14, -RZ, R14.H0_H0 ;  /* 0x2000000eff0e7230 */ /* 0x000fca0000004100 */
[----:B------:R-:W-:-:S04]  /*2b60*/  FMUL R14, R14, R11 ;  /* 0x0000000b0e0e7220 */ /* 0x000fc80000400000 */
[----:B------:R-:W-:-:S05]  /*2b70*/  FFMA R14, R27, R2, R14 ;  /* 0x000000021b0e7223 */ /* 0x000fca000000000e */
[----:B------:R-:W-:Y:S02]  /*2b80*/  F2FP.SATFINITE.E4M3.F32.PACK_AB_MERGE_C R15, RZ, R14, RZ ;  /* 0x0000000eff0f723e */ /* 0x000fe400048070ff */
[----:B------:R-:W-:-:S03]  /*2b90*/  PRMT R14, RZ, 0x7610, R14 ;  /* 0x00007610ff0e7816 */ /* 0x000fc6000000000e */
[----:B------:R2:W-:Y:S01]  /*2ba0*/  @!P4 STG.E.U8 desc[UR22][R20.64], R15 ;  /* 0x0000000f1400c986 */ /* 0x0005e2000c101116 */
[----:B------:R-:W-:Y:S05]  /*2bb0*/  @P2 BRA `(.L_x_47) ;  /* 0x0000000000042947 */ /* 0x000fea0003800000 */
[----:B------:R3:W5:Y:S02]  /*2bc0*/  LDG.E.U8 R14, desc[UR22][R12.64+0x1] ;  /* 0x000001160c0e7981 */ /* 0x000764000c1e1100 */
.L_x_47:
[----:B------:R-:W-:Y:S05]  /*2bd0*/  BSYNC B1 ;  /* 0x0000000000017941 */ /* 0x000fea0003800000 */
.L_x_46:
[----:B------:R-:W-:Y:S05]  /*2be0*/  @P2 BRA `(.L_x_48) ;  /* 0x0000000000682947 */ /* 0x000fea0003800000 */
[----:B-----5:R-:W-:-:S04]  /*2bf0*/  LOP3.LUT R14, R14, 0xff, RZ, 0xc0, !PT ;  /* 0x000000ff0e0e7812 */ /* 0x020fc800078ec0ff */
[----:B------:R-:W-:-:S05]  /*2c00*/  F2FP.F16.E4M3.UNPACK_B R14, R14 ;  /* 0x0000000eff0e723e */ /* 0x000fca00020006ff */
[----:B------:R-:W-:-:S05]  /*2c10*/  HADD2.F32 R14, -RZ, R14.H0_H0 ;  /* 0x2000000eff0e7230 */ /* 0x000fca0000004100 */
[----:B------:R-:W-:-:S04]  /*2c20*/  FMUL R14, R14, R11 ;  /* 0x0000000b0e0e7220 */ /* 0x000fc80000400000 */
[----:B------:R-:W-:-:S05]  /*2c30*/  FFMA R14, R25, R2, R14 ;  /* 0x00000002190e7223 */ /* 0x000fca000000000e */
[----:B-1-3--:R-:W-:-:S05]  /*2c40*/  F2FP.SATFINITE.E4M3.F32.PACK_AB_MERGE_C R13, RZ, R14, RZ ;  /* 0x0000000eff0d723e */ /* 0x00afca00048070ff */
[----:B------:R4:W-:Y:S01]  /*2c50*/  STG.E.U8 desc[UR22][R20.64+0x1], R13 ;  /* 0x0000010d14007986 */ /* 0x0009e2000c101116 */
[----:B------:R-:W-:Y:S05]  /*2c60*/  BRA `(.L_x_48) ;  /* 0x0000000000487947 */ /* 0x000fea0003800000 */
.L_x_39:
[----:B------:R-:W-:Y:S01]  /*2c70*/  ISETP.GE.AND P0, PT, R31, 0x1, PT ;  /* 0x000000011f00780c */ /* 0x000fe20003f06270 */
[-C--:B------:R-:W-:Y:S01]  /*2c80*/  FMUL R33, R33, R2.reuse ;  /* 0x0000000221217220 */ /* 0x080fe20000400000 */
[----:B------:R-:W-:Y:S01]  /*2c90*/  ISETP.GE.AND P2, PT, R31, 0x9, PT ;  /* 0x000000091f00780c */ /* 0x000fe20003f46270 */
[-C--:B------:R-:W-:Y:S01]  /*2ca0*/  FMUL R26, R26, R2.reuse ;  /* 0x000000021a1a7220 */ /* 0x080fe20000400000 */
[C---:B------:R-:W-:Y:S01]  /*2cb0*/  ISETP.LT.OR P3, PT, R32.reuse, 0x1, !P0 ;  /* 0x000000012000780c */ /* 0x040fe20004761670 */
[-C--:B------:R-:W-:Y:S01]  /*2cc0*/  FMUL R27, R27, R2.reuse ;  /* 0x000000021b1b7220 */ /* 0x080fe20000400000 */
[C---:B------:R-:W-:Y:S01]  /*2cd0*/  ISETP.LT.OR P0, PT, R32.reuse, 0x2, !P0 ;  /* 0x000000022000780c */ /* 0x040fe20004701670 */
[----:B------:R-:W-:Y:S01]  /*2ce0*/  FMUL R25, R25, R2 ;  /* 0x0000000219197220 */ /* 0x000fe20000400000 */
[C---:B------:R-:W-:Y:S02]  /*2cf0*/  ISETP.LT.OR P4, PT, R32.reuse, 0x1, !P2 ;  /* 0x000000012000780c */ /* 0x040fe40005781670 */
[----:B------:R-:W-:-:S02]  /*2d00*/  ISETP.LT.OR P2, PT, R32, 0x2, !P2 ;  /* 0x000000022000780c */ /* 0x000fc40005741670 */
[----:B------:R-:W-:Y:S02]  /*2d10*/  F2FP.SATFINITE.E4M3.F32.PACK_AB_MERGE_C R33, RZ, R33, RZ ;  /* 0x00000021ff21723e */ /* 0x000fe400048070ff */
[----:B------:R-:W-:Y:S02]  /*2d20*/  F2FP.SATFINITE.E4M3.F32.PACK_AB_MERGE_C R13, RZ, R26, RZ ;  /* 0x0000001aff0d723e */ /* 0x000fe400048070ff */
[----:B------:R-:W-:Y:S01]  /*2d30*/  F2FP.SATFINITE.E4M3.F32.PACK_AB_MERGE_C R27, RZ, R27, RZ ;  /* 0x0000001bff1b723e */ /* 0x000fe200048070ff */
[----:B------:R0:W-:Y:S01]  /*2d40*/  @!P3 STG.E.U8 desc[UR22][R18.64], R33 ;  /* 0x000000211200b986 */ /* 0x0001e2000c101116 */
[----:B------:R-:W-:-:S03]  /*2d50*/  F2FP.SATFINITE.E4M3.F32.PACK_AB_MERGE_C R25, RZ, R25, RZ ;  /* 0x00000019ff19723e */ /* 0x000fc600048070ff */
[----:B------:R0:W-:Y:S04]  /*2d60*/  @!P0 STG.E.U8 desc[UR22][R18.64+0x1], R13 ;  /* 0x0000010d12008986 */ /* 0x0001e8000c101116 */
[----:B------:R0:W-:Y:S04]  /*2d70*/  @!P4 STG.E.U8 desc[UR22][R20.64], R27 ;  /* 0x0000001b1400c986 */ /* 0x0001e8000c101116 */
[----:B------:R0:W-:Y:S02]  /*2d80*/  @!P2 STG.E.U8 desc[UR22][R20.64+0x1], R25 ;  /* 0x000001191400a986 */ /* 0x0001e4000c101116 */
.L_x_48:
[----:B------:R-:W-:Y:S05]  /*2d90*/  BSYNC B0 ;  /* 0x0000000000007941 */ /* 0x000fea0003800000 */
.L_x_38:
[----:B------:R-:W-:Y:S01]  /*2da0*/  IADD3 R8, P0, R8, UR20, RZ ;  /* 0x0000001408087c10 */ /* 0x000fe2000ff1e0ff */
[----:B------:R-:W-:Y:S01]  /*2db0*/  ULDC.64 UR6, c[0x0][0x650] ;  /* 0x0001940000067ab9 */ /* 0x000fe20000000a00 */
[----:B01-34-:R-:W-:Y:S01]  /*2dc0*/  PRMT R12, RZ, 0x7610, R12 ;  /* 0x00007610ff0c7816 */ /* 0x01bfe2000000000c */
[----:B--2---:R-:W-:Y:S01]  /*2dd0*/  IMAD.MOV.U32 R15, RZ, RZ, -0x1 ;  /* 0xffffffffff0f7424 */ /* 0x004fe200078e00ff */
[----:B------:R-:W-:Y:S01]  /*2de0*/  IADD3.X R9, R9, UR13, RZ, P0, !PT ;  /* 0x0000000d09097c10 */ /* 0x000fe200087fe4ff */
[----:B------:R-:W-:Y:S01]  /*2df0*/  IMAD.MOV.U32 R23, RZ, RZ, -0x1 ;  /* 0xffffffffff177424 */ /* 0x000fe200078e00ff */
[----:B------:R-:W-:-:S04]  /*2e00*/  ISETP.GE.U32.AND P0, PT, R8, UR6, PT ;  /* 0x0000000608007c0c */ /* 0x000fc8000bf06070 */
[----:B------:R-:W-:-:S13]  /*2e10*/  ISETP.GE.U32.AND.EX P0, PT, R9, UR7, PT, P0 ;  /* 0x0000000709007c0c */ /* 0x000fda000bf06100 */
[----:B------:R-:W-:Y:S05]  /*2e20*/  @P0 BRA `(.L_x_49) ;  /* 0x0000000400480947 */ /* 0x000fea0003800000 */
[----:B------:R-:W0:Y:S01]  /*2e30*/  LDC.64 R18, c[0x0][0x628] ;  /* 0x00018a00ff127b82 */ /* 0x000e220000000a00 */
[----:B------:R-:W1:Y:S01]  /*2e40*/  S2R R25, SR_CTAID.X ;  /* 0x0000000000197919 */ /* 0x000e620000002500 */
[----:B------:R-:W-:Y:S02]  /*2e50*/  IMAD.MOV.U32 R16, RZ, RZ, R8 ;  /* 0x000000ffff107224 */ /* 0x000fe400078e0008 */
[----:B------:R-:W-:Y:S01]  /*2e60*/  IMAD.MOV.U32 R17, RZ, RZ, R9 ;  /* 0x000000ffff117224 */ /* 0x000fe200078e0009 */
[----:B------:R-:W2:Y:S03]  /*2e70*/  S2R R28, SR_CTAID.Y ;  /* 0x00000000001c7919 */ /* 0x000ea60000002600 */
[----:B------:R-:W3:Y:S08]  /*2e80*/  LDC R20, c[0x0][0x630] ;  /* 0x00018c00ff147b82 */ /* 0x000ef00000000800 */
[----:B------:R-:W4:Y:S01]  /*2e90*/  LDC.64 R26, c[0x0][0x620] ;  /* 0x00018800ff1a7b82 */ /* 0x000f220000000a00 */
[----:B0-----:R-:W-:-:S04]  /*2ea0*/  ISETP.NE.U32.AND P0, PT, R18, RZ, PT ;  /* 0x000000ff1200720c */ /* 0x001fc80003f05070 */
[----:B------:R-:W-:-:S13]  /*2eb0*/  ISETP.NE.AND.EX P0, PT, R19, RZ, PT, P0 ;  /* 0x000000ff1300720c */ /* 0x000fda0003f05300 */
[----:B-1234-:R-:W-:Y:S05]  /*2ec0*/  @!P0 BRA `(.L_x_50) ;  /* 0x0000000000288947 */ /* 0x01efea0003800000 */
[----:B------:R-:W0:Y:S02]  /*2ed0*/  LDC R13, c[0x0][0x634] ;  /* 0x00018d00ff0d7b82 */ /* 0x000e240000000800 */
[----:B0-----:R-:W-:-:S05]  /*2ee0*/  IADD3 R17, P0, R8, R13, RZ ;  /* 0x0000000d08117210 */ /* 0x001fca0007f1e0ff */
[----:B------:R-:W-:-:S04]  /*2ef0*/  IMAD.X R21, RZ, RZ, R9, P0 ;  /* 0x000000ffff157224 */ /* 0x000fc800000e0609 */
[----:B------:R-:W-:-:S04]  /*2f00*/  IMAD.WIDE.U32 R12, R21, R18, RZ ;  /* 0x00000012150c7225 */ /* 0x000fc800078e00ff */
[----:B-----5:R-:W-:-:S04]  /*2f10*/  IMAD.WIDE.U32 R14, P0, R17, R19, R12 ;  /* 0x00000013110e7225 */ /* 0x020fc8000780000c */
[----:B------:R-:W-:-:S04]  /*2f20*/  IMAD.WIDE.U32 R12, R17, R18, RZ ;  /* 0x00000012110c7225 */ /* 0x000fc800078e00ff */
[----:B------:R-:W-:Y:S01]  /*2f30*/  IMAD.X R17, RZ, RZ, RZ, P0 ;  /* 0x000000ffff117224 */ /* 0x000fe200000e06ff */
[----:B------:R-:W-:Y:S01]  /*2f40*/  IADD3 RZ, P0, R13, R14, RZ ;  /* 0x0000000e0dff7210 */ /* 0x000fe20007f1e0ff */
[----:B------:R-:W-:-:S04]  /*2f50*/  IMAD.MOV.U32 R16, RZ, RZ, R15 ;  /* 0x000000ffff107224 */ /* 0x000fc800078e000f */
[----:B------:R-:W-:-:S08]  /*2f60*/  IMAD.WIDE.U32.X R16, R21, R19, R16, P0 ;  /* 0x0000001315107225 */ /* 0x000fd000000e0410 */
.L_x_50:
[-CC-:B------:R-:W-:Y:S01]  /*2f70*/  SHF.R.U64 R23, R16, R20.reuse, R17.reuse ;  /* 0x0000001410177219 */ /* 0x180fe20000001211 */
[----:B------:R-:W0:Y:S01]  /*2f80*/  LDC.64 R34, c[0x0][0x640] ;  /* 0x00019000ff227b82 */ /* 0x000e220000000a00 */
[----:B------:R-:W-:Y:S01]  /*2f90*/  SHF.R.U32.HI R12, RZ, R20, R17 ;  /* 0x00000014ff0c7219 */ /* 0x000fe20000011611 */
[----:B------:R-:W-:Y:S01]  /*2fa0*/  ULDC UR5, c[0x0][0x150] ;  /* 0x0000540000057ab9 */ /* 0x000fe20000000800 */
[----:B------:R-:W-:Y:S02]  /*2fb0*/  IADD3 R15, P0, RZ, -R23, RZ ;  /* 0x80000017ff0f7210 */ /* 0x000fe40007f1e0ff */
[----:B------:R-:W-:-:S03]  /*2fc0*/  I2FP.F32.U32 R17, R25 ;  /* 0x0000001900117245 */ /* 0x000fc60000201000 */
[----:B------:R-:W1:Y:S01]  /*2fd0*/  LDC R16, c[0x0][0x618] ;  /* 0x00018600ff107b82 */ /* 0x000e620000000800 */
[----:B------:R-:W-:Y:S02]  /*2fe0*/  IMAD.X R13, RZ, RZ, ~R12, P0 ;  /* 0x000000ffff0d7224 */ /* 0x000fe400000e0e0c */
[----:B------:R-:W-:Y:S01]  /*2ff0*/  FMUL R17, R17, UR5 ;  /* 0x0000000511117c20 */ /* 0x000fe20008400000 */
[----:B------:R-:W-:Y:S01]  /*3000*/  ULDC UR5, c[0x0][0x154] ;  /* 0x0000550000057ab9 */ /* 0x000fe20000000800 */
[-C--:B-----5:R-:W-:Y:S02]  /*3010*/  IMAD R14, R13, R26.reuse, RZ ;  /* 0x0000001a0d0e7224 */ /* 0x0a0fe400078e02ff */
[C---:B------:R-:W-:Y:S01]  /*3020*/  IMAD.WIDE.U32 R12, R15.reuse, R26, R8 ;  /* 0x0000001a0f0c7225 */ /* 0x040fe200078e0008 */
[----:B------:R-:W2:Y:S01]  /*3030*/  LDC R30, c[0x0][0x608] ;  /* 0x00018200ff1e7b82 */ /* 0x000ea20000000800 */
[----:B------:R-:W3:Y:S02]  /*3040*/  F2I.U32.TRUNC.NTZ R17, R17 ;  /* 0x0000001100117305 */ /* 0x000ee4000020f000 */
[----:B------:R-:W-:-:S04]  /*3050*/  IMAD R15, R15, R27, R14 ;  /* 0x0000001b0f0f7224 */ /* 0x000fc800078e020e */
[----:B------:R-:W-:Y:S01]  /*3060*/  IMAD.IADD R13, R13, 0x1, R15 ;  /* 0x000000010d0d7824 */ /* 0x000fe200078e020f */
[----:B------:R-:W4:Y:S01]  /*3070*/  LDC R32, c[0x0][0x658] ;  /* 0x00019600ff207b82 */ /* 0x000f220000000800 */
[----:B------:R-:W-:Y:S02]  /*3080*/  I2FP.F32.U32 R15, R28 ;  /* 0x0000001c000f7245 */ /* 0x000fe40000201000 */
[----:B0-----:R-:W-:-:S03]  /*3090*/  ISETP.NE.U32.AND P0, PT, R34, RZ, PT ;  /* 0x000000ff2200720c */ /* 0x001fc60003f05070 */
[----:B------:R-:W-:Y:S01]  /*30a0*/  FMUL R15, R15, UR5 ;  /* 0x000000050f0f7c20 */ /* 0x000fe20008400000 */
[----:B------:R-:W-:Y:S01]  /*30b0*/  ISETP.NE.AND.EX P0, PT, R35, RZ, PT, P0 ;  /* 0x000000ff2300720c */ /* 0x000fe20003f05300 */
[----:B------:R-:W0:Y:S01]  /*30c0*/  LDC R14, c[0x0][0x144] ;  /* 0x00005100ff0e7b82 */ /* 0x000e220000000800 */
[-CC-:B-1----:R-:W-:Y:S01]  /*30d0*/  SHF.R.U64 R18, R12, R16.reuse, R13.reuse ;  /* 0x000000100c127219 */ /* 0x182fe2000000120d */
[----:B------:R1:W0:Y:S01]  /*30e0*/  F2I.U32.TRUNC.NTZ R26, R15 ;  /* 0x0000000f001a7305 */ /* 0x000222000020f000 */
[----:B------:R-:W-:Y:S01]  /*30f0*/  SHF.R.U32.HI R13, RZ, R16, R13 ;  /* 0x00000010ff0d7219 */ /* 0x000fe2000001160d */
[----:B---3--:R-:W-:-:S04]  /*3100*/  IMAD.MOV R17, RZ, RZ, -R17 ;  /* 0x000000ffff117224 */ /* 0x008fc800078e0a11 */
[----:B------:R-:W3:Y:S01]  /*3110*/  LDC R27, c[0x0][0x148] ;  /* 0x00005200ff1b7b82 */ /* 0x000ee20000000800 */
[-CC-:B--2---:R-:W-:Y:S02]  /*3120*/  SHF.R.U64 R20, R18, R30.reuse, R13.reuse ;  /* 0x0000001e12147219 */ /* 0x184fe4000000120d */
[----:B------:R-:W-:-:S05]  /*3130*/  SHF.R.U32.HI R13, RZ, R30, R13 ;  /* 0x0000001eff0d7219 */ /* 0x000fca000001160d */
[----:B------:R-:W2:Y:S01]  /*3140*/  LDC R29, c[0x0][0x648] ;  /* 0x00019200ff1d7b82 */ /* 0x000ea20000000800 */
[-CC-:B----4-:R-:W-:Y:S02]  /*3150*/  SHF.R.U64 R21, R20, R32.reuse, R13.reuse ;  /* 0x0000002014157219 */ /* 0x190fe4000000120d */
[----:B------:R-:W-:-:S03]  /*3160*/  SHF.R.U32.HI R13, RZ, R32, R13 ;  /* 0x00000020ff0d7219 */ /* 0x000fc6000001160d */
[----:B------:R-:W-:Y:S02]  /*3170*/  IMAD.MOV.U32 R12, RZ, RZ, R21 ;  /* 0x000000ffff0c7224 */ /* 0x000fe400078e0015 */
[----:B------:R-:W4:Y:S01]  /*3180*/  LDC R31, c[0x0][0x638] ;  /* 0x00018e00ff1f7b82 */ /* 0x000f220000000800 */
[----:B0-----:R-:W-:-:S07]  /*3190*/  IMAD R25, R14, R17, R25 ;  /* 0x000000110e197224 */ /* 0x001fce00078e0219 */
[----:B------:R-:W0:Y:S08]  /*31a0*/  LDC R33, c[0x0][0x610] ;  /* 0x00018400ff217b82 */ /* 0x000e300000000800 */
[----:B------:R-:W0:Y:S01]  /*31b0*/  LDC R36, c[0x0][0x600] ;  /* 0x00018000ff247b82 */ /* 0x000e220000000800 */
[----:B-1-3--:R-:W-:Y:S05]  /*31c0*/  @!P0 BRA `(.L_x_51) ;  /* 0x0000000000288947 */ /* 0x00afea0003800000 */
[----:B------:R-:W1:Y:S02]  /*31d0*/  LDC R12, c[0x0][0x64c] ;  /* 0x00019300ff0c7b82 */ /* 0x000e640000000800 */
[----:B-1----:R-:W-:-:S05]  /*31e0*/  IADD3 R17, P0, R21, R12, RZ ;  /* 0x0000000c15117210 */ /* 0x002fca0007f1e0ff */
        /* <DEDUP_REMOVED lines=8> */
.L_x_51:
[----:B--2---:R-:W-:Y:S01]  /*3270*/  SHF.R.U64 R13, R12, R29, R13 ;  /* 0x0000001d0c0d7219 */ /* 0x004fe2000000120d */
[----:B------:R-:W-:Y:S01]  /*3280*/  IMAD.MOV R26, RZ, RZ, -R26 ;  /* 0x000000ffff1a7224 */ /* 0x000fe200078e0a1a */
[----:B------:R-:W-:-:S03]  /*3290*/  LOP3.LUT R12, R20, R39, RZ, 0xc0, !PT ;  /* 0x00000027140c7212 */ /* 0x000fc600078ec0ff */
[----:B------:R-:W-:Y:S02]  /*32a0*/  IMAD.MOV R14, RZ, RZ, -R13 ;  /* 0x000000ffff0e7224 */ /* 0x000fe400078e0a0d */
[----:B------:R-:W-:Y:S02]  /*32b0*/  @P1 IMAD R25, R27, R26, R28 ;  /* 0x0000001a1b191224 */ /* 0x000fe400078e021c */
[----:B------:R-:W-:Y:S01]  /*32c0*/  IMAD R28, R38, R13, R12 ;  /* 0x0000000d261c7224 */ /* 0x000fe200078e020c */
[----:B------:R-:W-:Y:S01]  /*32d0*/  LOP3.LUT R13, R18, R37, RZ, 0xc0, !PT ;  /* 0x00000025120d7212 */ /* 0x000fe200078ec0ff */
[----:B----4-:R-:W-:Y:S02]  /*32e0*/  IMAD R12, R14, R31, R21 ;  /* 0x0000001f0e0c7224 */ /* 0x010fe400078e0215 */
[----:B0-----:R-:W-:Y:S02]  /*32f0*/  IMAD R28, R28, R33, R25 ;  /* 0x000000211c1c7224 */ /* 0x001fe400078e0219 */
[----:B------:R-:W-:-:S02]  /*3300*/  IMAD R13, R12, R36, R13 ;  /* 0x000000240c0d7224 */ /* 0x000fc400078e020d */
[----:B------:R-:W-:-:S03]  /*3310*/  IMAD.MOV.U32 R14, RZ, RZ, 0x1 ;  /* 0x00000001ff0e7424 */ /* 0x000fc600078e00ff */
[----:B------:R-:W-:Y:S02]  /*3320*/  SEL R15, R13, R28, !P1 ;  /* 0x0000001c0d0f7207 */ /* 0x000fe40004800000 */
[----:B------:R-:W-:Y:S02]  /*3330*/  PRMT R12, R14, 0x7610, R12 ;  /* 0x000076100e0c7816 */ /* 0x000fe4000000000c */
[----:B------:R-:W-:-:S07]  /*3340*/  SEL R28, R28, R13, !P1 ;  /* 0x0000000d1c1c7207 */ /* 0x000fce0004800000 */
.L_x_49:
[----:B------:R-:W-:Y:S01]  /*3350*/  UIMAD.WIDE.U32 UR6, UR8, 0x3521cfb3, URZ ;  /* 0x3521cfb3080678a5 */ /* 0x000fe2000f8e003f */
[----:B------:R-:W-:Y:S01]  /*3360*/  LOP3.LUT P0, RZ, R12, 0xff, RZ, 0xc0, !PT ;  /* 0x000000ff0cff7812 */ /* 0x000fe2000780c0ff */
[----:B------:R-:W-:Y:S02]  /*3370*/  IMAD.MOV.U32 R17, RZ, RZ, R28 ;  /* 0x000000ffff117224 */ /* 0x000fe400078e001c */
[----:B------:R-:W-:-:S04]  /*3380*/  UIADD3 UR5, UR8, -UR7, URZ ;  /* 0x8000000708057290 */ /* 0x000fc8000fffe03f */
[----:B------:R-:W-:-:S04]  /*3390*/  ULEA.HI UR5, UR5, UR7, URZ, 0x1f ;  /* 0x0000000705057291 */ /* 0x000fc8000f8ff83f */
[----:B------:R-:W-:-:S04]  /*33a0*/  USHF.R.U32.HI UR5, URZ, 0x5, UR5 ;  /* 0x000000053f057899 */ /* 0x000fc80008011605 */
[----:B------:R-:W-:Y:S01]  /*33b0*/  UIMAD UR5, UR5, -0x35, UR8 ;  /* 0xffffffcb050578a4 */ /* 0x000fe2000f8e0208 */
[----:B------:R-:W-:Y:S11]  /*33c0*/  @P0 BRA `(.L_x_52) ;  /* 0xffffffe400b80947 */ /* 0x000ff6000383ffff */
[----:B------:R-:W-:Y:S05]  /*33d0*/  EXIT ;  /* 0x000000000000794d */ /* 0x000fea0003800000 */
.L_x_8:
        /* <DEDUP_REMOVED lines=26> */
.L_x_54:
[----:B------:R-:W0:Y:S01]  /*3580*/  LDC.64 R28, c[0x0][0x640] ;  /* 0x00019000ff1c7b82 */ /* 0x000e220000000a00 */
[-CC-:B------:R-:W-:Y:S01]  /*3590*/  SHF.R.U64 R21, R18, R10.reuse, R19.reuse ;  /* 0x0000000a12157219 */ /* 0x180fe20000001213 */
[----:B------:R-:W-:Y:S01]  /*35a0*/  IMAD.MOV.U32 R27, RZ, RZ, 0x1 ;  /* 0x00000001ff1b7424 */ /* 0x000fe200078e00ff */
[----:B------:R-:W-:Y:S02]  /*35b0*/  SHF.R.U32.HI R3, RZ, R10, R19 ;  /* 0x0000000aff037219 */ /* 0x000fe40000011613 */
[----:B------:R-:W-:-:S03]  /*35c0*/  IADD3 R7, P0, RZ, -R21, RZ ;  /* 0x80000015ff077210 */ /* 0x000fc60007f1e0ff */
[----:B------:R-:W1:Y:S02]  /*35d0*/  LDC R16, c[0x0][0x618] ;  /* 0x00018600ff107b82 */ /* 0x000e640000000800 */
[----:B------:R-:W-:Y:S02]  /*35e0*/  IMAD.X R3, RZ, RZ, ~R3, P0 ;  /* 0x000000ffff037224 */ /* 0x000fe400000e0e03 */
[----:B------:R-:W-:-:S04]  /*35f0*/  IMAD.WIDE.U32 R14, R7, R24, R8 ;  /* 0x00000018070e7225 */ /* 0x000fc800078e0008 */
[----:B------:R-:W2:Y:S01]  /*3600*/  LDC R18, c[0x0][0x608] ;  /* 0x00018200ff127b82 */ /* 0x000ea20000000800 */
[----:B------:R-:W-:-:S04]  /*3610*/  IMAD R10, R3, R24, RZ ;  /* 0x00000018030a7224 */ /* 0x000fc800078e02ff */
[----:B------:R-:W-:Y:S02]  /*3620*/  IMAD R3, R7, R25, R10 ;  /* 0x0000001907037224 */ /* 0x000fe400078e020a */
[----:B------:R-:W-:Y:S01]  /*3630*/  IMAD.MOV.U32 R7, RZ, RZ, -0x1 ;  /* 0xffffffffff077424 */ /* 0x000fe200078e00ff */
[----:B------:R-:W3:Y:S01]  /*3640*/  LDC R26, c[0x0][0x658] ;  /* 0x00019600ff1a7b82 */ /* 0x000ee20000000800 */
[----:B------:R-:W-:Y:S01]  /*3650*/  IMAD.IADD R3, R15, 0x1, R3 ;  /* 0x000000010f037824 */ /* 0x000fe200078e0203 */
[----:B0-----:R-:W-:-:S04]  /*3660*/  ISETP.NE.U32.AND P0, PT, R28, RZ, PT ;  /* 0x000000ff1c00720c */ /* 0x001fc80003f05070 */
[----:B------:R-:W-:Y:S02]  /*3670*/  ISETP.NE.AND.EX P0, PT, R29, RZ, PT, P0 ;  /* 0x000000ff1d00720c */ /* 0x000fe40003f05300 */
[----:B------:R-:W0:Y:S01]  /*3680*/  LDC R23, c[0x0][0x600] ;  /* 0x00018000ff177b82 */ /* 0x000e220000000800 */
[-CC-:B-1----:R-:W-:Y:S02]  /*3690*/  SHF.R.U64 R12, R14, R16.reuse, R3.reuse ;  /* 0x000000100e0c7219 */ /* 0x182fe40000001203 */
[----:B------:R-:W-:-:S05]  /*36a0*/  SHF.R.U32.HI R3, RZ, R16, R3 ;  /* 0x00000010ff037219 */ /* 0x000fca0000011603 */
[----:B------:R-:W1:Y:S01]  /*36b0*/  LDC R10, c[0x0][0x648] ;  /* 0x00019200ff0a7b82 */ /* 0x000e620000000800 */
[-CC-:B--2---:R-:W-:Y:S02]  /*36c0*/  SHF.R.U64 R22, R12, R18.reuse, R3.reuse ;  /* 0x000000120c167219 */ /* 0x184fe40000001203 */
[----:B------:R-:W-:-:S05]  /*36d0*/  SHF.R.U32.HI R3, RZ, R18, R3 ;  /* 0x00000012ff037219 */ /* 0x000fca0000011603 */
        /* <DEDUP_REMOVED lines=18> */
.L_x_55:
[----:B-1----:R-:W-:Y:S01]  /*3800*/  SHF.R.U64 R10, R14, R10, R15 ;  /* 0x0000000a0e0a7219 */ /* 0x002fe2000000120f */
[----:B0-----:R-:W-:Y:S01]  /*3810*/  VIADD R7, R23, 0xffffffff ;  /* 0xffffffff17077836 */ /* 0x001fe20000000000 */
[----:B------:R-:W-:Y:S01]  /*3820*/  SHF.L.U32 R27, R27, R26, RZ ;  /* 0x0000001a1b1b7219 */ /* 0x000fe200000006ff */
[----:B------:R-:W-:Y:S01]  /*3830*/  @P1 IMAD R11, R13, R20, R4 ;  /* 0x000000140d0b1224 */ /* 0x000fe200078e0204 */
[----:B------:R-:W-:Y:S01]  /*3840*/  LOP3.LUT R3, R22, R31, RZ, 0xc0, !PT ;  /* 0x0000001f16037212 */ /* 0x000fe200078ec0ff */
[----:B------:R-:W-:Y:S01]  /*3850*/  IMAD.MOV R5, RZ, RZ, -R10 ;  /* 0x000000ffff057224 */ /* 0x000fe200078e0a0a */
[----:B------:R-:W-:Y:S01]  /*3860*/  LOP3.LUT R4, R12, R7, RZ, 0xc0, !PT ;  /* 0x000000070c047212 */ /* 0x000fe200078ec0ff */
[----:B------:R-:W-:Y:S02]  /*3870*/  IMAD.MOV.U32 R17, RZ, RZ, R21 ;  /* 0x000000ffff117224 */ /* 0x000fe400078e0015 */
[----:B------:R-:W-:Y:S02]  /*3880*/  IMAD R10, R27, R10, R3 ;  /* 0x0000000a1b0a7224 */ /* 0x000fe400078e0203 */
[----:B--2---:R-:W-:-:S02]  /*3890*/  IMAD R3, R5, R25, R24 ;  /* 0x0000001905037224 */ /* 0x004fc400078e0218 */
[----:B---3--:R-:W-:Y:S02]  /*38a0*/  IMAD R11, R10, R30, R11 ;  /* 0x0000001e0a0b7224 */ /* 0x008fe400078e020b */
[----:B------:R-:W-:Y:S02]  /*38b0*/  IMAD.MOV.U32 R5, RZ, RZ, 0x1 ;  /* 0x00000001ff057424 */ /* 0x000fe400078e00ff */
[----:B------:R-:W-:-:S03]  /*38c0*/  IMAD R4, R3, R23, R4 ;  /* 0x0000001703047224 */ /* 0x000fc600078e0204 */
[----:B------:R-:W-:Y:S02]  /*38d0*/  PRMT R3, R5, 0x7610, R3 ;  /* 0x0000761005037816 */ /* 0x000fe40000000003 */
[----:B------:R-:W-:Y:S02]  /*38e0*/  SEL R18, R4, R11, !P1 ;  /* 0x0000000b04127207 */ /* 0x000fe40004800000 */
[----:B------:R-:W-:-:S07]  /*38f0*/  SEL R19, R11, R4, !P1 ;  /* 0x000000040b137207 */ /* 0x000fce0004800000 */
.L_x_53:
[----:B------:R-:W-:-:S08]  /*3900*/  NOP ;  /* 0x0000000000007918 */ /* 0x000fd00000000000 */
[----:B------:R-:W0:-:S00]  /*3910*/  USETMAXREG.DEALLOC.CTAPOOL 0x28 ;  /* 0x00000028000079c8 */ /* 0x000e0000080e0500 */
[----:B0-----:R-:W-:-:S13]  /*3920*/  ISETP.NE.AND P0, PT, R2, RZ, PT ;  /* 0x000000ff0200720c */ /* 0x001fda0003f05270 */
[----:B------:R-:W-:Y:S05]  /*3930*/  @P0 EXIT ;  /* 0x000000000000094d */ /* 0x000fea0003800000 */
[----:B------:R-:W-:Y:S01]  /*3940*/  LOP3.LUT P0, RZ, R3, 0xff, RZ, 0xc0, !PT ;  /* 0x000000ff03ff7812 */ /* 0x000fe2000780c0ff */
[----:B------:R-:W-:Y:S02]  /*3950*/  IMAD.MOV.U32 R7, RZ, RZ, 0x1 ;  /* 0x00000001ff077424 */ /* 0x000fe400078e00ff */
[----:B------:R-:W-:-:S10]  /*3960*/  IMAD.MOV.U32 R15, RZ, RZ, RZ ;  /* 0x000000ffff0f7224 */ /* 0x000fd400078e00ff */
[----:B------:R-:W-:Y:S05]  /*3970*/  @!P0 BRA `(.L_x_56) ;  /* 0x0000000c00348947 */ /* 0x000fea0003800000 */
[----:B------:R-:W0:Y:S01]  /*3980*/  LDC R2, c[0x0][0x28c] ;  /* 0x0000a300ff027b82 */ /* 0x000e220000000800 */
[----:B------:R-:W1:Y:S01]  /*3990*/  S2R R12, SR_CgaCtaId ;  /* 0x00000000000c7919 */ /* 0x000e620000008800 */
[----:B------:R-:W-:Y:S01]  /*39a0*/  ULDC UR5, c[0x0][0x658] ;  /* 0x0001960000057ab9 */ /* 0x000fe20000000800 */
[----:B------:R-:W-:Y:S01]  /*39b0*/  UMOV UR6, 0xffffffff ;  /* 0xffffffff00067882 */ /* 0x000fe20000000000 */
[----:B------:R-:W-:Y:S01]  /*39c0*/  BSSY B0, `(.L_x_56) ;  /* 0x00000c8000007945 */ /* 0x000fe20003800000 */
[----:B------:R-:W-:Y:S01]  /*39d0*/  USHF.L.U32 UR6, UR6, UR5, URZ ;  /* 0x0000000506067299 */ /* 0x000fe2000800063f */
[----:B------:R-:W-:Y:S01]  /*39e0*/  IMAD.MOV.U32 R16, RZ, RZ, 0x1 ;  /* 0x00000001ff107424 */ /* 0x000fe200078e00ff */
[----:B------:R-:W-:Y:S01]  /*39f0*/  LOP3.LUT R14, R6, 0x2, RZ, 0xfc, !PT ;  /* 0x00000002060e7812 */ /* 0x000fe200078efcff */
[----:B------:R-:W-:Y:S01]  /*3a00*/  IMAD.MOV.U32 R7, RZ, RZ, 0x1 ;  /* 0x00000001ff077424 */ /* 0x000fe200078e00ff */
[----:B------:R-:W-:Y:S01]  /*3a10*/  ULDC UR4, c[0x0][0x600] ;  /* 0x0001800000047ab9 */ /* 0x000fe20000000800 */
[----:B------:R-:W-:Y:S01]  /*3a20*/  IMAD.MOV.U32 R15, RZ, RZ, RZ ;  /* 0x000000ffff0f7224 */ /* 0x000fe200078e00ff */
[----:B------:R-:W-:Y:S01]  /*3a30*/  UMOV UR7, 0x1 ;  /* 0x0000000100077882 */ /* 0x000fe20000000000 */
[----:B------:R-:W-:-:S02]  /*3a40*/  UIADD3 UR16, UR4, -0x1, URZ ;  /* 0xffffffff04107890 */ /* 0x000fc4000fffe03f */
[----:B------:R-:W-:Y:S02]  /*3a50*/  USHF.L.U32 UR18, UR7, UR5, URZ ;  /* 0x0000000507127299 */ /* 0x000fe4000800063f */
[----:B------:R-:W-:Y:S01]  /*3a60*/  ULOP3.LUT UR17, URZ, UR6, URZ, 0x33, !UPT ;  /* 0x000000063f117292 */ /* 0x000fe2000f8e333f */
[----:B------:R-:W-:Y:S01]  /*3a70*/  ULDC.64 UR22, c[0x0][0x198] ;  /* 0x0000660000167ab9 */ /* 0x000fe20000000a00 */
[----:B0-----:R-:W-:-:S05]  /*3a80*/  VIADD R2, R2, 0x1f ;  /* 0x0000001f02027836 */ /* 0x001fca0000000000 */
[----:B------:R-:W-:-:S04]  /*3a90*/  SHF.R.S32.HI R3, RZ, 0x1f, R2 ;  /* 0x0000001fff037819 */ /* 0x000fc80000011402 */
[----:B------:R-:W-:Y:S01]  /*3aa0*/  LEA.HI R3, R3, R2, RZ, 0x5 ;  /* 0x0000000203037211 */ /* 0x000fe200078f28ff */
[C---:B-1----:R-:W-:Y:S02]  /*3ab0*/  IMAD.SHL.U32 R11, R12.reuse, 0x4, RZ ;  /* 0x000000040c0b7824 */ /* 0x042fe400078e00ff */
[----:B------:R-:W-:Y:S01]  /*3ac0*/  IMAD.SHL.U32 R12, R12, 0x80, RZ ;  /* 0x000000800c0c7824 */ /* 0x000fe200078e00ff */
[----:B------:R-:W-:Y:S02]  /*3ad0*/  SHF.R.S32.HI R10, RZ, 0x5, R3 ;  /* 0x00000005ff0a7819 */ /* 0x000fe40000011403 */
[----:B------:R-:W-:Y:S02]  /*3ae0*/  LOP3.LUT R11, R11, 0x4, RZ, 0xc0, !PT ;  /* 0x000000040b0b7812 */ /* 0x000fe400078ec0ff */
[----:B------:R-:W-:Y:S01]  /*3af0*/  LOP3.LUT R12, R12, 0x80, RZ, 0xc0, !PT ;  /* 0x000000800c0c7812 */ /* 0x000fe200078ec0ff */
[----:B------:R-:W-:-:S07]  /*3b00*/  VIADD R13, R10, 0x1 ;  /* 0x000000010a0d7836 */ /* 0x000fce0000000000 */
.L_x_67:
[----:B------:R-:W-:-:S03]  /*3b10*/  UMOV UR4, 0xffffffff ;  /* 0xffffffff00047882 */ /* 0x000fc60000000000 */
[----:B------:R-:W-:Y:S05]  /*3b20*/  BRA.DIV UR4, `(.L_x_57) ;  /* 0x0000002a049c7947 */ /* 0x000fea000b800000 */
[----:B------:R-:W-:-:S13]  /*3b30*/  ELECT P0, URZ, PT ;  /* 0x00000000003f782f */ /* 0x000fda0003800000 */
.L_x_127:
[----:B------:R-:W0:Y:S01]  /*3b40*/  LDC R2, c[0x0][0x28c] ;  /* 0x0000a300ff027b82 */ /* 0x000e220000000800 */
[----:B------:R-:W-:Y:S01]  /*3b50*/  BSSY B1, `(.L_x_58) ;  /* 0x0000038000017945 */ /* 0x000fe20003800000 */
[----:B0-----:R-:W-:-:S13]  /*3b60*/  ISETP.LT.OR P0, PT, R2, 0x1, !P0 ;  /* 0x000000010200780c */ /* 0x001fda0004701670 */
[----:B------:R-:W-:Y:S05]  /*3b70*/  @P0 BRA `(.L_x_59) ;  /* 0x0000000000d40947 */ /* 0x000fea0003800000 */
[----:B------:R-:W-:Y:S02]  /*3b80*/  IMAD R20, R18, 0x8, R11 ;  /* 0x0000000812147824 */ /* 0x000fe400078e020b */
[----:B------:R-:W-:Y:S02]  /*3b90*/  IMAD.SHL.U32 R19, R19, 0x80, RZ ;  /* 0x0000008013137824 */ /* 0x000fe400078e00ff */
[----:B------:R-:W-:Y:S02]  /*3ba0*/  IMAD.MOV.U32 R23, RZ, RZ, RZ ;  /* 0x000000ffff177224 */ /* 0x000fe400078e00ff */
[----:B------:R-:W-:Y:S02]  /*3bb0*/  IMAD.MOV.U32 R2, RZ, RZ, R13 ;  /* 0x000000ffff027224 */ /* 0x000fe400078e000d */
[----:B------:R-:W-:Y:S02]  /*3bc0*/  IMAD.MOV.U32 R3, RZ, RZ, R7 ;  /* 0x000000ffff037224 */ /* 0x000fe400078e0007 */
[----:B------:R-:W-:-:S07]  /*3bd0*/  IMAD.MOV.U32 R5, RZ, RZ, R15 ;  /* 0x000000ffff057224 */ /* 0x000fce00078e000f */
.L_x_62:
[----:B------:R-:W0:Y:S01]  /*3be0*/  S2R R21, SR_CgaCtaId ;  /* 0x0000000000157919 */ /* 0x000e220000008800 */
[----:B------:R-:W-:Y:S02]  /*3bf0*/  MOV R4, 0x400 ;  /* 0x0000040000047802 */ /* 0x000fe40000000f00 */
[----:B------:R-:W-:-:S13]  /*3c00*/  ISETP.NE.AND P2, PT, R0, RZ, PT ;  /* 0x000000ff0000720c */ /* 0x000fda0003f45270 */
[----:B------:R-:W1:Y:S01]  /*3c10*/  @!P2 LDC R18, c[0x0][0x500] ;  /* 0x00014000ff12ab82 */ /* 0x000e620000000800 */
[----:B0-----:R-:W-:Y:S02]  /*3c20*/  LEA R22, R21, R4, 0x18 ;  /* 0x0000000415167211 */ /* 0x001fe400078ec0ff */
[----:B------:R-:W-:-:S03]  /*3c30*/  SHF.L.U32 R4, R3, 0x1f, RZ ;  /* 0x0000001f03047819 */ /* 0x000fc600000006ff */
[----:B------:R-:W-:-:S04]  /*3c40*/  IMAD R21, R5, 0x8, R22 ;  /* 0x0000000805157824 */ /* 0x000fc800078e0216 */
[----:B------:R-:W0:Y:S02]  /*3c50*/  SYNCS.PHASECHK.TRANS64.TRYWAIT P0, [R21+URZ+0x1a8], R4 ;  /* 0x0001a804150075a7 */ /* 0x000e24000800017f */
[----:B01----:R-:W-:Y:S05]  /*3c60*/  @!P0 BRA `(.L_x_60) ;  /* 0x00000028006c8947 */ /* 0x003fea0003800000 */
.L_x_128:
[----:B0-----:R-:W-:Y:S01]  /*3c70*/  PRMT R4, R14, 0x9910, RZ ;  /* 0x000099100e047816 */ /* 0x001fe200000000ff */
[----:B------:R0:W-:Y:S03]  /*3c80*/  @!P2 SYNCS.ARRIVE.TRANS64 RZ, [R21+URZ], R18 ;  /* 0x0000001215ffa9a7 */ /* 0x0001e6000800003f */
[----:B------:R-:W-:-:S13]  /*3c90*/  ISETP.NE.AND P0, PT, R4, 0x2, PT ;  /* 0x000000020400780c */ /* 0x000fda0003f05270 */
[----:B0-----:R-:W-:Y:S05]  /*3ca0*/  @P0 BRA `(.L_x_61) ;  /* 0x0000000000040947 */ /* 0x001fea0003800000 */
[----:B------:R-:W-:Y:S01]  /*3cb0*/  BPT.TRAP 0x1 ;  /* 0x000000040000795c */ /* 0x000fe20000300000 */
.L_x_61:
[----:B------:R-:W-:Y:S01]  /*3cc0*/  R2UR UR15, R22 ;  /* 0x00000000160f72ca */ /* 0x000fe200000e0000 */
[----:B------:R-:W-:Y:S01]  /*3cd0*/  IMAD R22, R5, 0x1000, R22 ;  /* 0x0000100005167824 */ /* 0x000fe200078e0216 */
[----:B------:R-:W-:Y:S01]  /*3ce0*/  R2UR UR9, R21 ;  /* 0x00000000150972ca */ /* 0x000fe200000e0000 */
[C---:B------:R-:W-:Y:S01]  /*3cf0*/  IMAD R4, R5.reuse, 0x100, R12 ;  /* 0x0000010005047824 */ /* 0x040fe200078e020c */
[----:B------:R-:W-:Y:S01]  /*3d00*/  UIADD3 UR4, UP0, UR22, 0xf0, URZ ;  /* 0x000000f016047890 */ /* 0x000fe2000ff1e03f */
[----:B------:R-:W-:Y:S01]  /*3d10*/  VIADD R2, R2, 0xffffffff ;  /* 0xffffffff02027836 */ /* 0x000fe20000000000 */
[----:B------:R-:W-:Y:S01]  /*3d20*/  R2UR UR5, R22 ;  /* 0x00000000160572ca */ /* 0x000fe200000e0000 */
[----:B------:R-:W-:Y:S01]  /*3d30*/  UIADD3 UR24, UP1, UR22, 0x1f0, URZ ;  /* 0x000001f016187890 */ /* 0x000fe2000ff3e03f */
[----:B------:R-:W-:Y:S01]  /*3d40*/  R2UR UR8, R4 ;  /* 0x00000000040872ca */ /* 0x000fe200000e0000 */
[----:B------:R-:W-:Y:S01]  /*3d50*/  VIADD R5, R5, 0x1 ;  /* 0x0000000105057836 */ /* 0x000fe20000000000 */
[----:B------:R-:W-:Y:S01]  /*3d60*/  R2UR UR11, R19 ;  /* 0x00000000130b72ca */ /* 0x000fe200000e0000 */
[----:B------:R-:W-:Y:S01]  /*3d70*/  UIADD3.X UR25, URZ, UR23, URZ, UP1, !UPT ;  /* 0x000000173f197290 */ /* 0x000fe20008ffe43f */
[----:B------:R-:W-:Y:S01]  /*3d80*/  R2UR UR10, R23 ;  /* 0x00000000170a72ca */ /* 0x000fe200000e0000 */
[----:B------:R-:W-:Y:S01]  /*3d90*/  UMOV UR6, 0x0 ;  /* 0x0000000000067882 */ /* 0x000fe20000000000 */
[----:B------:R-:W-:Y:S01]  /*3da0*/  R2UR UR12, R17 ;  /* 0x00000000110c72ca */ /* 0x000fe200000e0000 */
[----:B------:R-:W-:Y:S01]  /*3db0*/  UMOV UR7, 0x10000000 ;  /* 0x1000000000077882 */ /* 0x000fe20000000000 */
[----:B------:R-:W-:Y:S01]  /*3dc0*/  R2UR UR19, R20 ;  /* 0x00000000141372ca */ /* 0x000fe200000e0000 */
[----:B------:R-:W-:Y:S01]  /*3dd0*/  UMOV UR26, 0x30000 ;  /* 0x00030000001a7882 */ /* 0x000fe20000000000 */
[----:B------:R-:W-:Y:S01]  /*3de0*/  ISETP.GT.AND P2, PT, R2, 0x1, PT ;  /* 0x000000010200780c */ /* 0x000fe20003f44270 */
[----:B------:R-:W-:Y:S01]  /*3df0*/  UIADD3 UR14, UR5, 0x400, URZ ;  /* 0x00000400050e7890 */ /* 0x000fe2000fffe03f */
[----:B------:R-:W-:Y:S01]  /*3e00*/  ISETP.NE.AND P0, PT, R5, 0x35, PT ;  /* 0x000000350500780c */ /* 0x000fe20003f05270 */
[----:B------:R-:W-:Y:S01]  /*3e10*/  UIADD3.X UR5, URZ, UR23, URZ, UP0, !UPT ;  /* 0x000000173f057290 */ /* 0x000fe200087fe43f */
[----:B------:R-:W-:Y:S01]  /*3e20*/  VIADD R23, R23, 0x20 ;  /* 0x0000002017177836 */ /* 0x000fe20000000000 */
[----:B------:R-:W-:Y:S01]  /*3e30*/  UIADD3 UR15, UR15, 0x35400, UR8 ;  /* 0x000354000f0f7890 */ /* 0x000fe2000fffe008 */
[----:B------:R-:W-:-:S02]  /*3e40*/  SEL R4, RZ, 0x1, P0 ;  /* 0x00000001ff047807 */ /* 0x000fc40000000000 */
[----:B------:R-:W-:Y:S01]  /*3e50*/  UMOV UR8, UR14 ;  /* 0x0000000e00087c82 */ /* 0x000fe20008000000 */
[----:B------:R-:W-:Y:S02]  /*3e60*/  SEL R5, R5, RZ, P0 ;  /* 0x000000ff05057207 */ /* 0x000fe40000000000 */
[----:B------:R-:W-:Y:S01]  /*3e70*/  LOP3.LUT R3, R3, R4, RZ, 0x3c, !PT ;  /* 0x0000000403037212 */ /* 0x000fe200078e3cff */
[----:B------:R0:W-:Y:S02]  /*3e80*/  UTMALDG.3D [UR8], [UR4], desc[UR6] ;  /* 0x00000608040075b4 */ /* 0x0001e40008011000 */
[----:B0-----:R-:W-:Y:S01]  /*3e90*/  UMOV UR11, UR19 ;  /* 0x00000013000b7c82 */ /* 0x001fe20008000000 */
[----:B------:R-:W-:Y:S02]  /*3ea0*/  UMOV UR8, UR15 ;  /* 0x0000000f00087c82 */ /* 0x000fe40008000000 */
[----:B------:R0:W-:Y:S02]  /*3eb0*/  UTMALDG.3D.MULTICAST [UR8], [UR24], UR26, desc[UR6] ;  /* 0x00000608180073b4 */ /* 0x0001e4000801181a */
[----:B0-----:R-:W-:Y:S05]  /*3ec0*/  @P2 BRA `(.L_x_62) ;  /* 0xfffffffc00442947 */ /* 0x001fea000383ffff */
.L_x_59:
[----:B------:R-:W-:Y:S05]  /*3ed0*/  BSYNC B1 ;  /* 0x0000000000017941 */ /* 0x000fea0003800000 */
.L_x_58:
[----:B------:R-:W-:Y:S01]  /*3ee0*/  LOP3.LUT P2, RZ, R16, 0xff, RZ, 0xc0, !PT ;  /* 0x000000ff10ff7812 */ /* 0x000fe2000784c0ff */
[C---:B------:R-:W-:Y:S01]  /*3ef0*/  IMAD.IADD R15, R10.reuse, 0x1, R15 ;  /* 0x000000010a0f7824 */ /* 0x040fe200078e020f */
[----:B------:R-:W-:Y:S01]  /*3f00*/  ULDC.64 UR4, c[0x0][0x650] ;  /* 0x0001940000047ab9 */ /* 0x000fe20000000a00 */
[C---:B------:R-:W-:Y:S01]  /*3f10*/  ISETP.GE.U32.AND P3, PT, R10.reuse, 0x35, PT ;  /* 0x000000350a00780c */ /* 0x040fe20003f66070 */
[----:B------:R-:W-:Y:S01]  /*3f20*/  BSSY B1, `(.L_x_63) ;  /* 0x000006f000017945 */ /* 0x000fe20003800000 */
[C---:B------:R-:W-:Y:S01]  /*3f30*/  IMAD.WIDE.U32 R2, R15.reuse, 0x3521cfb3, RZ ;  /* 0x3521cfb30f027825 */ /* 0x040fe200078e00ff */
[----:B------:R-:W-:Y:S02]  /*3f40*/  ISETP.GT.U32.AND P0, PT, R15, 0x34, PT ;  /* 0x000000340f00780c */ /* 0x000fe40003f04070 */
[----:B------:R-:W-:Y:S01]  /*3f50*/  PRMT R16, RZ, 0x7610, R16 ;  /* 0x00007610ff107816 */ /* 0x000fe20000000010 */
[----:B------:R-:W-:Y:S01]  /*3f60*/  IMAD.MOV.U32 R19, RZ, RZ, -0x1 ;  /* 0xffffffffff137424 */ /* 0x000fe200078e00ff */
[----:B------:R-:W-:Y:S01]  /*3f70*/  ISETP.LT.U32.AND P0, PT, R10, 0x35, P0 ;  /* 0x000000350a00780c */ /* 0x000fe20000701070 */
[----:B------:R-:W-:-:S02]  /*3f80*/  IMAD.MOV.U32 R18, RZ, RZ, -0x1 ;  /* 0xffffffffff127424 */ /* 0x000fc400078e00ff */
[----:B------:R-:W0:Y:S01]  /*3f90*/  @P2 S2R R5, SR_CgaCtaId ;  /* 0x0000000000052919 */ /* 0x000e220000008800 */
[----:B------:R-:W-:Y:S01]  /*3fa0*/  SEL R2, RZ, 0x1, !P0 ;  /* 0x00000001ff027807 */ /* 0x000fe20004000000 */
[----:B------:R-:W-:Y:S01]  /*3fb0*/  IMAD.MOV.U32 R17, RZ, RZ, -0x1 ;  /* 0xffffffffff117424 */ /* 0x000fe200078e00ff */
[----:B------:R-:W-:Y:S02]  /*3fc0*/  IADD3 R8, P0, R8, UR20, RZ ;  /* 0x0000001408087c10 */ /* 0x000fe4000ff1e0ff */
[----:B------:R-:W-:Y:S02]  /*3fd0*/  @P2 MOV R4, 0x400 ;  /* 0x0000040000042802 */ /* 0x000fe40000000f00 */
[----:B------:R-:W-:Y:S02]  /*3fe0*/  IADD3.X R9, R9, UR13, RZ, P0, !PT ;  /* 0x0000000d09097c10 */ /* 0x000fe400087fe4ff */
[----:B------:R-:W-:Y:S02]  /*3ff0*/  ISETP.GE.U32.AND P0, PT, R8, UR4, PT ;  /* 0x0000000408007c0c */ /* 0x000fe4000bf06070 */
[----:B------:R-:W-:-:S02]  /*4000*/  LOP3.LUT R7, R7, R2, RZ, 0x3c, !PT ;  /* 0x0000000207077212 */ /* 0x000fc400078e3cff */
[----:B------:R-:W-:Y:S02]  /*4010*/  ISETP.GE.U32.AND.EX P0, PT, R9, UR5, PT, P0 ;  /* 0x0000000509007c0c */ /* 0x000fe4000bf06100 */
[----:B0-----:R-:W-:Y:S01]  /*4020*/  @P2 LEA R4, R5, R4, 0x18 ;  /* 0x0000000405042211 */ /* 0x001fe200078ec0ff */
[----:B------:R-:W-:-:S03]  /*4030*/  IMAD.IADD R5, R15, 0x1, -R3 ;  /* 0x000000010f057824 */ /* 0x000fc600078e0a03 */
[----:B------:R0:W-:Y:S02]  /*4040*/  @P2 SYNCS.ARRIVE.TRANS64.A1T0 RZ, [R4+URZ+0x368], RZ ;  /* 0x000368ff04ff29a7 */ /* 0x0001e4000810003f */
[----:B------:R-:W-:-:S04]  /*4050*/  LEA.HI R5, R5, R3, RZ, 0x1f ;  /* 0x0000000305057211 */ /* 0x000fc800078ff8ff */
[----:B------:R-:W-:-:S04]  /*4060*/  SHF.R.U32.HI R2, RZ, 0x5, R5 ;  /* 0x00000005ff027819 */ /* 0x000fc80000011605 */
[--C-:B------:R-:W-:Y:S01]  /*4070*/  @P3 LOP3.LUT R7, R7, 0x1, R2.reuse, 0x78, !PT ;  /* 0x0000000107073812 */ /* 0x100fe200078e7802 */
[----:B------:R-:W-:Y:S01]  /*4080*/  IMAD R15, R2, -0x35, R15 ;  /* 0xffffffcb020f7824 */ /* 0x000fe200078e020f */
[----:B------:R-:W-:Y:S01]  /*4090*/  PRMT R2, RZ, 0x7610, R2 ;  /* 0x00007610ff027816 */ /* 0x000fe20000000002 */
[----:B0-----:R-:W-:Y:S06]  /*40a0*/  @P0 BRA `(.L_x_64) ;  /* 0x0000000400580947 */ /* 0x001fec0003800000 */
[----:B------:R-:W0:Y:S01]  /*40b0*/  S2R R18, SR_CTAID.X ;  /* 0x0000000000127919 */ /* 0x000e220000002500 */
[----:B------:R-:W-:Y:S01]  /*40c0*/  ULDC.64 UR4, c[0x0][0x628] ;  /* 0x00018a0000047ab9 */ /* 0x000fe20000000a00 */
[----:B------:R-:W-:Y:S01]  /*40d0*/  ULDC UR7, c[0x0][0x630] ;  /* 0x00018c0000077ab9 */ /* 0x000fe20000000800 */
[----:B------:R-:W-:Y:S01]  /*40e0*/  ISETP.NE.U32.AND P0, PT, RZ, UR4, PT ;  /* 0x00000004ff007c0c */ /* 0x000fe2000bf05070 */
[----:B------:R-:W1:Y:S01]  /*40f0*/  S2R R19, SR_CTAID.Y ;  /* 0x0000000000137919 */ /* 0x000e620000002600 */
[----:B------:R-:W-:Y:S01]  /*4100*/  ULDC UR8, c[0x0][0x150] ;  /* 0x0000540000087ab9 */ /* 0x000fe20000000800 */
[----:B------:R-:W-:Y:S01]  /*4110*/  IMAD.MOV.U32 R2, RZ, RZ, R8 ;  /* 0x000000ffff027224 */ /* 0x000fe200078e0008 */
[----:B------:R-:W-:Y:S01]  /*4120*/  ISETP.NE.AND.EX P0, PT, RZ, UR5, PT, P0 ;  /* 0x00000005ff007c0c */ /* 0x000fe2000bf05300 */
[----:B------:R-:W-:Y:S01]  /*4130*/  IMAD.MOV.U32 R3, RZ, RZ, R9 ;  /* 0x000000ffff037224 */ /* 0x000fe200078e0009 */
[----:B0-----:R-:W-:-:S11]  /*4140*/  I2FP.F32.U32 R20, R18 ;  /* 0x0000001200147245 */ /* 0x001fd60000201000 */
[----:B------:R-:W-:Y:S05]  /*4150*/  @!P0 BRA `(.L_x_65) ;  /* 0x0000000000288947 */ /* 0x000fea0003800000 */
[----:B------:R-:W-:Y:S02]  /*4160*/  ULDC UR6, c[0x0][0x634] ;  /* 0x00018d0000067ab9 */ /* 0x000fe40000000800 */
[----:B------:R-:W-:-:S05]  /*4170*/  IADD3 R3, P0, R8, UR6, RZ ;  /* 0x0000000608037c10 */ /* 0x000fca000ff1e0ff */
[----:B------:R-:W-:-:S04]  /*4180*/  IMAD.X R17, RZ, RZ, R9, P0 ;  /* 0x000000ffff117224 */ /* 0x000fc800000e0609 */
[----:B------:R-:W-:-:S04]  /*4190*/  IMAD.WIDE.U32 R4, R17, UR4, RZ ;  /* 0x0000000411047c25 */ /* 0x000fc8000f8e00ff */
[----:B------:R-:W-:-:S04]  /*41a0*/  IMAD.WIDE.U32 R4, P0, R3, UR5, R4 ;  /* 0x0000000503047c25 */ /* 0x000fc8000f800004 */
[----:B------:R-:W-:-:S04]  /*41b0*/  IMAD.WIDE.U32 R2, R3, UR4, RZ ;  /* 0x0000000403027c25 */ /* 0x000fc8000f8e00ff */
[----:B------:R-:W-:Y:S01]  /*41c0*/  IMAD.MOV.U32 R2, RZ, RZ, R5 ;  /* 0x000000ffff027224 */ /* 0x000fe200078e0005 */
[----:B------:R-:W-:Y:S01]  /*41d0*/  IADD3 RZ, P2, R3, R4, RZ ;  /* 0x0000000403ff7210 */ /* 0x000fe20007f5e0ff */
[----:B------:R-:W-:-:S04]  /*41e0*/  IMAD.X R3, RZ, RZ, RZ, P0 ;  /* 0x000000ffff037224 */ /* 0x000fc800000e06ff */
[----:B------:R-:W-:-:S08]  /*41f0*/  IMAD.WIDE.U32.X R2, R17, UR5, R2, P2 ;  /* 0x0000000511027c25 */ /* 0x000fd000090e0402 */
.L_x_65:
[--C-:B------:R-:W-:Y:S01]  /*4200*/  SHF.R.U64 R17, R2, UR7, R3.reuse ;  /* 0x0000000702117c19 */ /* 0x100fe20008001203 */
[----:B------:R-:W-:Y:S01]  /*4210*/  FMUL R20, R20, UR8 ;  /* 0x0000000814147c20 */ /* 0x000fe20008400000 */
[----:B------:R-:W-:Y:S01]  /*4220*/  SHF.R.U32.HI R2, RZ, UR7, R3 ;  /* 0x00000007ff027c19 */ /* 0x000fe20008011603 */
[----:B------:R-:W0:Y:S01]  /*4230*/  LDC R23, c[0x0][0x144] ;  /* 0x00005100ff177b82 */ /* 0x000e220000000800 */
[----:B------:R-:W-:Y:S01]  /*4240*/  IADD3 R21, P0, RZ, -R17, RZ ;  /* 0x80000011ff157210 */ /* 0x000fe20007f1e0ff */
[----:B------:R-:W-:Y:S01]  /*4250*/  ULDC UR6, c[0x0][0x154] ;  /* 0x0000550000067ab9 */ /* 0x000fe20000000800 */
[----:B-1----:R-:W-:Y:S01]  /*4260*/  I2FP.F32.U32 R3, R19 ;  /* 0x0000001300037245 */ /* 0x002fe20000201000 */
[----:B------:R-:W1:Y:S01]  /*4270*/  F2I.U32.TRUNC.NTZ R20, R20 ;  /* 0x0000001400147305 */ /* 0x000e62000020f000 */
[----:B------:R-:W-:Y:S01]  /*4280*/  ULDC.64 UR4, c[0x0][0x620] ;  /* 0x0001880000047ab9 */ /* 0x000fe20000000a00 */
[----:B------:R-:W-:Y:S02]  /*4290*/  IMAD.X R2, RZ, RZ, ~R2, P0 ;  /* 0x000000ffff027224 */ /* 0x000fe400000e0e02 */
[----:B------:R-:W-:Y:S01]  /*42a0*/  FMUL R4, R3, UR6 ;  /* 0x0000000603047c20 */ /* 0x000fe20008400000 */
[----:B------:R-:W2:Y:S01]  /*42b0*/  LDC R22, c[0x0][0x148] ;  /* 0x00005200ff167b82 */ /* 0x000ea20000000800 */
[----:B------:R-:W-:Y:S01]  /*42c0*/  IMAD R2, R2, UR4, RZ ;  /* 0x0000000402027c24 */ /* 0x000fe2000f8e02ff */
[----:B------:R-:W-:Y:S01]  /*42d0*/  ULDC.64 UR6, c[0x0][0x640] ;  /* 0x0001900000067ab9 */ /* 0x000fe20000000a00 */
[----:B------:R-:W-:Y:S01]  /*42e0*/  IMAD.MOV.U32 R3, RZ, RZ, R9 ;  /* 0x000000ffff037224 */ /* 0x000fe200078e0009 */
[----:B------:R-:W-:Y:S01]  /*42f0*/  ISETP.NE.U32.AND P0, PT, RZ, UR6, PT ;  /* 0x00000006ff007c0c */ /* 0x000fe2000bf05070 */
[----:B------:R-:W3:Y:S01]  /*4300*/  F2I.U32.TRUNC.NTZ R4, R4 ;  /* 0x0000000400047305 */ /* 0x000ee2000020f000 */
[----:B------:R-:W-:-:S02]  /*4310*/  IMAD R5, R21, UR5, R2 ;  /* 0x0000000515057c24 */ /* 0x000fc4000f8e0202 */
[----:B------:R-:W-:Y:S01]  /*4320*/  IMAD.MOV.U32 R2, RZ, RZ, R8 ;  /* 0x000000ffff027224 */ /* 0x000fe200078e0008 */
[----:B------:R-:W-:Y:S01]  /*4330*/  ISETP.NE.AND.EX P0, PT, RZ, UR7, PT, P0 ;  /* 0x00000007ff007c0c */ /* 0x000fe2000bf05300 */
[----:B-1----:R-:W-:Y:S02]  /*4340*/  IMAD.MOV R20, RZ, RZ, -R20 ;  /* 0x000000ffff147224 */ /* 0x002fe400078e0a14 */
[----:B------:R-:W-:Y:S01]  /*4350*/  IMAD.WIDE.U32 R2, R21, UR4, R2 ;  /* 0x0000000415027c25 */ /* 0x000fe2000f8e0002 */
[----:B------:R-:W-:-:S03]  /*4360*/  ULDC UR4, c[0x0][0x618] ;  /* 0x0001860000047ab9 */ /* 0x000fc60000000800 */
[----:B------:R-:W-:Y:S02]  /*4370*/  IMAD.IADD R3, R3, 0x1, R5 ;  /* 0x0000000103037824 */ /* 0x000fe400078e0205 */
[----:B0-----:R-:W-:-:S03]  /*4380*/  IMAD R18, R23, R20, R18 ;  /* 0x0000001417127224 */ /* 0x001fc600078e0212 */
[--C-:B------:R-:W-:Y:S01]  /*4390*/  SHF.R.U64 R20, R2, UR4, R3.reuse ;  /* 0x0000000402147c19 */ /* 0x100fe20008001203 */
[----:B---3--:R-:W-:Y:S01]  /*43a0*/  IMAD.MOV R2, RZ, RZ, -R4 ;  /* 0x000000ffff027224 */ /* 0x008fe200078e0a04 */
[----:B------:R-:W-:Y:S01]  /*43b0*/  SHF.R.U32.HI R3, RZ, UR4, R3 ;  /* 0x00000004ff037c19 */ /* 0x000fe20008011603 */
[----:B------:R-:W-:Y:S02]  /*43c0*/  ULDC UR4, c[0x0][0x608] ;  /* 0x0001820000047ab9 */ /* 0x000fe40000000800 */
[----:B--2---:R-:W-:Y:S01]  /*43d0*/  @P1 IMAD R18, R22, R2, R19 ;  /* 0x0000000216121224 */ /* 0x004fe200078e0213 */
[--C-:B------:R-:W-:Y:S02]  /*43e0*/  SHF.R.U64 R22, R20, UR4, R3.reuse ;  /* 0x0000000414167c19 */ /* 0x100fe40008001203 */
[----:B------:R-:W-:Y:S01]  /*43f0*/  SHF.R.U32.HI R3, RZ, UR4, R3 ;  /* 0x00000004ff037c19 */ /* 0x000fe20008011603 */
[----:B------:R-:W-:-:S03]  /*4400*/  ULDC UR4, c[0x0][0x658] ;  /* 0x0001960000047ab9 */ /* 0x000fc60000000800 */
[--C-:B------:R-:W-:Y:S02]  /*4410*/  SHF.R.U64 R19, R22, UR4, R3.reuse ;  /* 0x0000000416137c19 */ /* 0x100fe40008001203 */
[----:B------:R-:W-:-:S03]  /*4420*/  SHF.R.U32.HI R21, RZ, UR4, R3 ;  /* 0x00000004ff157c19 */ /* 0x000fc60008011603 */
[----:B------:R-:W-:Y:S02]  /*4430*/  IMAD.MOV.U32 R4, RZ, RZ, R19 ;  /* 0x000000ffff047224 */ /* 0x000fe400078e0013 */
[----:B------:R-:W-:Y:S01]  /*4440*/  IMAD.MOV.U32 R3, RZ, RZ, R21 ;  /* 0x000000ffff037224 */ /* 0x000fe200078e0015 */
[----:B------:R-:W-:Y:S06]  /*4450*/  @!P0 BRA `(.L_x_66) ;  /* 0x00000000002c8947 */ /* 0x000fec0003800000 */
        /* <DEDUP_REMOVED lines=9> */
[----:B------:R-:W-:-:S04]  /*44f0*/  IMAD.WIDE.U32.X R2, R21, UR7, R2, P2 ;  /* 0x0000000715027c25 */ /* 0x000fc800090e0402 */
[----:B------:R-:W-:-:S07]  /*4500*/  IMAD.MOV.U32 R4, RZ, RZ, R2 ;  /* 0x000000ffff047224 */ /* 0x000fce00078e0002 */
.L_x_66:
[----:B------:R-:W-:Y:S01]  /*4510*/  ULDC UR4, c[0x0][0x648] ;  /* 0x0001920000047ab9 */ /* 0x000fe20000000800 */
[----:B------:R-:W-:Y:S01]  /*4520*/  LOP3.LUT R2, R22, UR17, RZ, 0xc0, !PT ;  /* 0x0000001116027c12 */ /* 0x000fe2000f8ec0ff */
[----:B------:R-:W-:Y:S01]  /*4530*/  ULDC UR5, c[0x0][0x610] ;  /* 0x0001840000057ab9 */ /* 0x000fe20000000800 */
[----:B------:R-:W-:Y:S01]  /*4540*/  SHF.R.U64 R3, R4, UR4, R3 ;  /* 0x0000000404037c19 */ /* 0x000fe20008001203 */
[----:B------:R-:W-:Y:S01]  /*4550*/  ULDC UR4, c[0x0][0x638] ;  /* 0x00018e0000047ab9 */ /* 0x000fe20000000800 */
[----:B------:R-:W-:-:S03]  /*4560*/  LOP3.LUT R5, R20, UR16, RZ, 0xc0, !PT ;  /* 0x0000001014057c12 */ /* 0x000fc6000f8ec0ff */
[----:B------:R-:W-:Y:S02]  /*4570*/  IMAD.MOV R4, RZ, RZ, -R3 ;  /* 0x000000ffff047224 */ /* 0x000fe400078e0a03 */
[----:B------:R-:W-:Y:S02]  /*4580*/  IMAD R3, R3, UR18, R2 ;  /* 0x0000001203037c24 */ /* 0x000fe4000f8e0202 */
[----:B------:R-:W-:Y:S01]  /*4590*/  IMAD R2, R4, UR4, R19 ;  /* 0x0000000404027c24 */ /* 0x000fe2000f8e0213 */
[----:B------:R-:W-:Y:S01]  /*45a0*/  ULDC UR4, c[0x0][0x600] ;  /* 0x0001800000047ab9 */ /* 0x000fe20000000800 */
[----:B------:R-:W-:Y:S02]  /*45b0*/  IMAD R19, R3, UR5, R18 ;  /* 0x0000000503137c24 */ /* 0x000fe4000f8e0212 */
[----:B------:R-:W-:Y:S02]  /*45c0*/  IMAD R4, R2, UR4, R5 ;  /* 0x0000000402047c24 */ /* 0x000fe4000f8e0205 */
[----:B------:R-:W-:-:S03]  /*45d0*/  IMAD.MOV.U32 R3, RZ, RZ, 0x1 ;  /* 0x00000001ff037424 */ /* 0x000fc600078e00ff */
[----:B------:R-:W-:Y:S02]  /*45e0*/  SEL R18, R4, R19, !P1 ;  /* 0x0000001304127207 */ /* 0x000fe40004800000 */
[----:B------:R-:W-:Y:S02]  /*45f0*/  PRMT R2, R3, 0x7610, R2 ;  /* 0x0000761003027816 */ /* 0x000fe40000000002 */
[----:B------:R-:W-:-:S07]  /*4600*/  SEL R19, R19, R4, !P1 ;  /* 0x0000000413137207 */ /* 0x000fce0004800000 */
.L_x_64:
[----:B------:R-:W-:Y:S05]  /*4610*/  BSYNC B1 ;  /* 0x0000000000017941 */ /* 0x000fea0003800000 */
.L_x_63:
[----:B------:R-:W-:-:S13]  /*4620*/  LOP3.LUT P0, RZ, R2, 0xff, RZ, 0xc0, !PT ;  /* 0x000000ff02ff7812 */ /* 0x000fda000780c0ff */
[----:B------:R-:W-:Y:S05]  /*4630*/  @P0 BRA `(.L_x_67) ;  /* 0xfffffff400340947 */ /* 0x000fea000383ffff */
[----:B------:R-:W-:Y:S05]  /*4640*/  BSYNC B0 ;  /* 0x0000000000007941 */ /* 0x000fea0003800000 */
.L_x_56:
[----:B------:R-:W-:-:S03]  /*4650*/  UMOV UR4, 0xffffffff ;  /* 0xffffffff00047882 */ /* 0x000fc60000000000 */
[----:B------:R-:W-:Y:S05]  /*4660*/  BRA.DIV UR4, `(.L_x_68) ;  /* 0x0000002204007947 */ /* 0x000fea000b800000 */
[----:B------:R-:W-:-:S13]  /*4670*/  ELECT P0, URZ, PT ;  /* 0x00000000003f782f */ /* 0x000fda0003800000 */
.L_x_131:
[----:B------:R-:W-:Y:S04]  /*4680*/  BSSY B0, `(.L_x_69) ;  /* 0x00001e4000007945 */ /* 0x000fe80003800000 */
[----:B------:R-:W-:Y:S05]  /*4690*/  @!P0 BRA `(.L_x_70) ;  /* 0x0000001c00888947 */ /* 0x000fea0003800000 */
[----:B------:R-:W-:-:S04]  /*46a0*/  LOP3.LUT R6, R6, 0x2, RZ, 0xfc, !PT ;  /* 0x0000000206067812 */ /* 0x000fc800078efcff */
[----:B------:R-:W-:-:S13]  /*46b0*/  ISETP.NE.AND P0, PT, R6, 0x3, PT ;  /* 0x000000030600780c */ /* 0x000fda0003f05270 */
[----:B------:R-:W-:Y:S05]  /*46c0*/  @!P0 BRA `(.L_x_71) ;  /* 0x0000000000048947 */ /* 0x000fea0003800000 */
[----:B------:R-:W-:Y:S01]  /*46d0*/  BPT.TRAP 0x1 ;  /* 0x000000040000795c */ /* 0x000fe20000300000 */
.L_x_71:
[----:B------:R-:W0:Y:S01]  /*46e0*/  S2R R3, SR_CgaCtaId ;  /* 0x0000000000037919 */ /* 0x000e220000008800 */
[----:B------:R-:W-:-:S04]  /*46f0*/  MOV R0, 0x400 ;  /* 0x0000040000007802 */ /* 0x000fc80000000f00 */
[----:B0-----:R-:W-:Y:S02]  /*4700*/  LEA R0, R3, R0, 0x18 ;  /* 0x0000000003007211 */ /* 0x001fe400078ec0ff */
[----:B------:R-:W-:-:S03]  /*4710*/  SHF.L.U32 R3, R7, 0x1f, RZ ;  /* 0x0000001f07037819 */ /* 0x000fc600000006ff */
[----:B------:R-:W-:-:S04]  /*4720*/  VIADD R0, R0, 0x1a8 ;  /* 0x000001a800007836 */ /* 0x000fc80000000000 */
[C---:B------:R-:W-:Y:S02]  /*4730*/  IMAD R6, R15.reuse, 0x8, R0 ;  /* 0x000000080f067824 */ /* 0x040fe400078e0200 */
[----:B------:R-:W-:Y:S02]  /*4740*/  VIADD R15, R15, 0x1 ;  /* 0x000000010f0f7836 */ /* 0x000fe40000000000 */
[----:B------:R-:W0:Y:S03]  /*4750*/  SYNCS.PHASECHK.TRANS64.TRYWAIT P0, [R6+URZ], R3 ;  /* 0x00000003060075a7 */ /* 0x000e26000800017f */
[----:B------:R-:W-:-:S04]  /*4760*/  ISETP.NE.AND P1, PT, R15, 0x35, PT ;  /* 0x000000350f00780c */ /* 0x000fc80003f25270 */
[----:B------:R-:W-:Y:S02]  /*4770*/  SEL R2, RZ, 0x1, P1 ;  /* 0x00000001ff027807 */ /* 0x000fe40000800000 */
[----:B------:R-:W-:Y:S02]  /*4780*/  SEL R15, R15, RZ, P1 ;  /* 0x000000ff0f0f7207 */ /* 0x000fe40000800000 */
[----:B------:R-:W-:-:S03]  /*4790*/  LOP3.LUT R8, R7, R2, RZ, 0x3c, !PT ;  /* 0x0000000207087212 */ /* 0x000fc600078e3cff */
[----:B------:R-:W-:Y:S01]  /*47a0*/  IMAD R7, R15, 0x8, R0 ;  /* 0x000000080f077824 */ /* 0x000fe200078e0200 */
[----:B------:R-:W-:Y:S01]  /*47b0*/  SHF.L.U32 R4, R8, 0x1f, RZ ;  /* 0x0000001f08047819 */ /* 0x000fe200000006ff */
[----:B0-----:R-:W-:Y:S06]  /*47c0*/  @!P0 BRA `(.L_x_72) ;  /* 0x0000001c00c88947 */ /* 0x001fec0003800000 */
.L_x_132:
[----:B------:R-:W1:Y:S01]  /*47d0*/  SYNCS.PHASECHK.TRANS64.TRYWAIT P0, [R7+URZ], R4 ;  /* 0x00000004070075a7 */ /* 0x000e62000800017f */
[----:B------:R-:W-:-:S05]  /*47e0*/  VIADD R2, R15, 0x1 ;  /* 0x000000010f027836 */ /* 0x000fca0000000000 */
[----:B------:R-:W-:-:S04]  /*47f0*/  ISETP.NE.AND P1, PT, R2, 0x35, PT ;  /* 0x000000350200780c */ /* 0x000fc80003f25270 */
[----:B0-----:R-:W-:Y:S02]  /*4800*/  SEL R3, RZ, 0x1, P1 ;  /* 0x00000001ff037807 */ /* 0x001fe40000800000 */
[----:B------:R-:W-:Y:S02]  /*4810*/  SEL R9, R2, RZ, P1 ;  /* 0x000000ff02097207 */ /* 0x000fe40000800000 */
[----:B------:R-:W-:-:S03]  /*4820*/  LOP3.LUT R8, R8, R3, RZ, 0x3c, !PT ;  /* 0x0000000308087212 */ /* 0x000fc600078e3cff */
[----:B------:R-:W-:Y:S01]  /*4830*/  IMAD R6, R9, 0x8, R0 ;  /* 0x0000000809067824 */ /* 0x000fe200078e0200 */
[----:B------:R-:W-:Y:S01]  /*4840*/  SHF.L.U32 R5, R8, 0x1f, RZ ;  /* 0x0000001f08057819 */ /* 0x000fe200000006ff */
[----:B-1----:R-:W-:Y:S06]  /*4850*/  @!P0 BRA `(.L_x_73) ;  /* 0x0000001c00b88947 */ /* 0x002fec0003800000 */
.L_x_133:
[----:B------:R-:W1:Y:S01]  /*4860*/  SYNCS.PHASECHK.TRANS64.TRYWAIT P0, [R6+URZ], R5 ;  /* 0x00000005060075a7 */ /* 0x000e62000800017f */
[----:B------:R-:W-:-:S05]  /*4870*/  VIADD R2, R9, 0x1 ;  /* 0x0000000109027836 */ /* 0x000fca0000000000 */
[----:B------:R-:W-:-:S04]  /*4880*/  ISETP.NE.AND P1, PT, R2, 0x35, PT ;  /* 0x000000350200780c */ /* 0x000fc80003f25270 */
[----:B------:R-:W-:Y:S02]  /*4890*/  SEL R3, RZ, 0x1, P1 ;  /* 0x00000001ff037807 */ /* 0x000fe40000800000 */
[----:B0-----:R-:W-:Y:S02]  /*48a0*/  SEL R7, R2, RZ, P1 ;  /* 0x000000ff02077207 */ /* 0x001fe40000800000 */
[----:B------:R-:W-:-:S03]  /*48b0*/  LOP3.LUT R8, R8, R3, RZ, 0x3c, !PT ;  /* 0x0000000308087212 */ /* 0x000fc600078e3cff */
[----:B------:R-:W-:Y:S01]  /*48c0*/  IMAD R9, R7, 0x8, R0 ;  /* 0x0000000807097824 */ /* 0x000fe200078e0200 */
[----:B------:R-:W-:Y:S01]  /*48d0*/  SHF.L.U32 R4, R8, 0x1f, RZ ;  /* 0x0000001f08047819 */ /* 0x000fe200000006ff */
[----:B-1----:R-:W-:Y:S06]  /*48e0*/  @!P0 BRA `(.L_x_74) ;  /* 0x0000001c00a88947 */ /* 0x002fec0003800000 */
.L_x_134:
[----:B------:R-:W1:Y:S01]  /*48f0*/  SYNCS.PHASECHK.TRANS64.TRYWAIT P0, [R9+URZ], R4 ;  /* 0x00000004090075a7 */ /* 0x000e62000800017f */
[----:B------:R-:W-:-:S05]  /*4900*/  VIADD R2, R7, 0x1 ;  /* 0x0000000107027836 */ /* 0x000fca0000000000 */
[----:B------:R-:W-:-:S04]  /*4910*/  ISETP.NE.AND P1, PT, R2, 0x35, PT ;  /* 0x000000350200780c */ /* 0x000fc80003f25270 */
[----:B------:R-:W-:Y:S02]  /*4920*/  SEL R3, RZ, 0x1, P1 ;  /* 0x00000001ff037807 */ /* 0x000fe40000800000 */
[----:B------:R-:W-:Y:S02]  /*4930*/  SEL R7, R2, RZ, P1 ;  /* 0x000000ff02077207 */ /* 0x000fe40000800000 */
[----:B------:R-:W-:-:S03]  /*4940*/  LOP3.LUT R8, R8, R3, RZ, 0x3c, !PT ;  /* 0x0000000308087212 */ /* 0x000fc600078e3cff */
[----:B0-----:R-:W-:Y:S01]  /*4950*/  IMAD R6, R7, 0x8, R0 ;  /* 0x0000000807067824 */ /* 0x001fe200078e0200 */
[----:B------:R-:W-:Y:S01]  /*4960*/  SHF.L.U32 R5, R8, 0x1f, RZ ;  /* 0x0000001f08057819 */ /* 0x000fe200000006ff */
[----:B-1----:R-:W-:Y:S06]  /*4970*/  @!P0 BRA `(.L_x_75) ;  /* 0x0000001c00988947 */ /* 0x002fec0003800000 */
.L_x_135:
        /* <DEDUP_REMOVED lines=9> */
.L_x_136:
        /* <DEDUP_REMOVED lines=9> */
.L_x_137:
        /* <DEDUP_REMOVED lines=9> */
.L_x_138:
        /* <DEDUP_REMOVED lines=9> */
.L_x_139:
        /* <DEDUP_REMOVED lines=9> */
.L_x_140:
        /* <DEDUP_REMOVED lines=9> */
.L_x_141:
        /* <DEDUP_REMOVED lines=9> */
.L_x_142:
        /* <DEDUP_REMOVED lines=9> */
.L_x_143:
        /* <DEDUP_REMOVED lines=9> */
.L_x_144:
        /* <DEDUP_REMOVED lines=9> */
.L_x_145:
        /* <DEDUP_REMOVED lines=9> */
.L_x_146:
        /* <DEDUP_REMOVED lines=9> */
.L_x_147:
        /* <DEDUP_REMOVED lines=9> */
.L_x_148:
        /* <DEDUP_REMOVED lines=9> */
.L_x_149:
        /* <DEDUP_REMOVED lines=9> */
.L_x_150:
        /* <DEDUP_REMOVED lines=9> */
.L_x_151:
        /* <DEDUP_REMOVED lines=9> */
.L_x_152:
        /* <DEDUP_REMOVED lines=9> */
.L_x_153:
        /* <DEDUP_REMOVED lines=9> */
.L_x_154:
        /* <DEDUP_REMOVED lines=9> */
.L_x_155:
        /* <DEDUP_REMOVED lines=9> */
.L_x_156:
        /* <DEDUP_REMOVED lines=9> */
.L_x_157:
        /* <DEDUP_REMOVED lines=9> */
.L_x_158:
        /* <DEDUP_REMOVED lines=9> */
.L_x_159:
        /* <DEDUP_REMOVED lines=9> */
.L_x_160:
        /* <DEDUP_REMOVED lines=9> */
.L_x_161:
        /* <DEDUP_REMOVED lines=9> */
.L_x_162:
        /* <DEDUP_REMOVED lines=9> */
.L_x_163:
        /* <DEDUP_REMOVED lines=9> */
.L_x_164:
        /* <DEDUP_REMOVED lines=9> */
.L_x_165:
        /* <DEDUP_REMOVED lines=9> */
.L_x_166:
        /* <DEDUP_REMOVED lines=9> */
.L_x_167:
        /* <DEDUP_REMOVED lines=9> */
.L_x_168:
        /* <DEDUP_REMOVED lines=9> */
.L_x_169:
        /* <DEDUP_REMOVED lines=9> */
.L_x_170:
        /* <DEDUP_REMOVED lines=9> */
.L_x_171:
        /* <DEDUP_REMOVED lines=9> */
.L_x_172:
        /* <DEDUP_REMOVED lines=9> */
.L_x_173:
        /* <DEDUP_REMOVED lines=9> */
.L_x_174:
        /* <DEDUP_REMOVED lines=9> */
.L_x_175:
        /* <DEDUP_REMOVED lines=9> */
.L_x_176:
        /* <DEDUP_REMOVED lines=9> */
.L_x_177:
        /* <DEDUP_REMOVED lines=9> */
.L_x_178:
        /* <DEDUP_REMOVED lines=9> */
.L_x_179:
        /* <DEDUP_REMOVED lines=9> */
.L_x_180:
[----:B------:R-:W1:Y:S01]  /*62d0*/  SYNCS.PHASECHK.TRANS64.TRYWAIT P0, [R9+URZ], R4 ;  /* 0x00000004090075a7 */ /* 0x000e62000800017f */
[----:B------:R-:W-:-:S05]  /*62e0*/  VIADD R2, R7, 0x1 ;  /* 0x0000000107027836 */ /* 0x000fca0000000000 */
[----:B------:R-:W-:-:S04]  /*62f0*/  ISETP.NE.AND P1, PT, R2, 0x35, PT ;  /* 0x000000350200780c */ /* 0x000fc80003f25270 */
[----:B------:R-:W-:Y:S02]  /*6300*/  SEL R3, RZ, 0x1, P1 ;  /* 0x00000001ff037807 */ /* 0x000fe40000800000 */
[----:B------:R-:W-:Y:S02]  /*6310*/  SEL R7, R2, RZ, P1 ;  /* 0x000000ff02077207 */ /* 0x000fe40000800000 */
[----:B------:R-:W-:-:S03]  /*6320*/  LOP3.LUT R8, R8, R3, RZ, 0x3c, !PT ;  /* 0x0000000308087212 */ /* 0x000fc600078e3cff */
[----:B------:R-:W-:Y:S01]  /*6330*/  IMAD R10, R7, 0x8, R0 ;  /* 0x00000008070a7824 */ /* 0x000fe200078e0200 */
[----:B0-----:R-:W-:Y:S01]  /*6340*/  SHF.L.U32 R5, R8, 0x1f, RZ ;  /* 0x0000001f08057819 */ /* 0x001fe200000006ff */
[----:B-1----:R-:W-:Y:S06]  /*6350*/  @!P0 BRA `(.L_x_121) ;  /* 0x0000001000b88947 */ /* 0x002fec0003800000 */
.L_x_181:
[----:B------:R-:W1:Y:S01]  /*6360*/  SYNCS.PHASECHK.TRANS64.TRYWAIT P0, [R10+URZ], R5 ;  /* 0x000000050a0075a7 */ /* 0x000e62000800017f */
[----:B------:R-:W-:-:S05]  /*6370*/  VIADD R2, R7, 0x1 ;  /* 0x0000000107027836 */ /* 0x000fca0000000000 */
[----:B------:R-:W-:-:S04]  /*6380*/  ISETP.NE.AND P1, PT, R2, 0x35, PT ;  /* 0x000000350200780c */ /* 0x000fc80003f25270 */
[----:B------:R-:W-:Y:S02]  /*6390*/  SEL R3, RZ, 0x1, P1 ;  /* 0x00000001ff037807 */ /* 0x000fe40000800000 */
[----:B------:R-:W-:Y:S02]  /*63a0*/  SEL R7, R2, RZ, P1 ;  /* 0x000000ff02077207 */ /* 0x000fe40000800000 */
[----:B0-----:R-:W-:-:S03]  /*63b0*/  LOP3.LUT R9, R8, R3, RZ, 0x3c, !PT ;  /* 0x0000000308097212 */ /* 0x001fc600078e3cff */
[----:B------:R-:W-:Y:S01]  /*63c0*/  IMAD R11, R7, 0x8, R0 ;  /* 0x00000008070b7824 */ /* 0x000fe200078e0200 */
[----:B------:R-:W-:Y:S01]  /*63d0*/  SHF.L.U32 R6, R9, 0x1f, RZ ;  /* 0x0000001f09067819 */ /* 0x000fe200000006ff */
[----:B-1----:R-:W-:Y:S06]  /*63e0*/  @!P0 BRA `(.L_x_122) ;  /* 0x0000001000a88947 */ /* 0x002fec0003800000 */
.L_x_182:
[----:B------:R-:W1:Y:S01]  /*63f0*/  SYNCS.PHASECHK.TRANS64.TRYWAIT P0, [R11+URZ], R6 ;  /* 0x000000060b0075a7 */ /* 0x000e62000800017f */
[----:B------:R-:W-:-:S05]  /*6400*/  VIADD R2, R7, 0x1 ;  /* 0x0000000107027836 */ /* 0x000fca0000000000 */
[----:B------:R-:W-:-:S04]  /*6410*/  ISETP.NE.AND P1, PT, R2, 0x35, PT ;  /* 0x000000350200780c */ /* 0x000fc80003f25270 */
[----:B------:R-:W-:Y:S02]  /*6420*/  SEL R4, RZ, 0x1, P1 ;  /* 0x00000001ff047807 */ /* 0x000fe40000800000 */
[----:B------:R-:W-:Y:S02]  /*6430*/  SEL R3, R2, RZ, P1 ;  /* 0x000000ff02037207 */ /* 0x000fe40000800000 */
[----:B------:R-:W-:Y:S01]  /*6440*/  LOP3.LUT R4, R9, R4, RZ, 0x3c, !PT ;  /* 0x0000000409047212 */ /* 0x000fe200078e3cff */
[----:B-1----:R-:W-:Y:S06]  /*6450*/  @!P0 BRA `(.L_x_123) ;  /* 0x0000001000a08947 */ /* 0x002fec0003800000 */
.L_x_183:
[----:B------:R-:W-:Y:S01]  /*6460*/  IMAD R3, R3, 0x8, R0 ;  /* 0x0000000803037824 */ /* 0x000fe200078e0200 */
[----:B------:R-:W-:-:S07]  /*6470*/  SHF.L.U32 R0, R4, 0x1f, RZ ;  /* 0x0000001f04007819 */ /* 0x000fce00000006ff */
.L_x_124:
[----:B--2---:R2:W3:Y:S02]  /*6480*/  SYNCS.PHASECHK.TRANS64.TRYWAIT P0, [R3+URZ], R0 ;  /* 0x00000000030075a7 */ /* 0x0044e4000800017f */
[----:B---3--:R-:W-:Y:S05]  /*6490*/  @!P0 NANOSLEEP.SYNCS 0x989680 ;  /* 0x009896800000895d */ /* 0x008fea0003900000 */
[----:B------:R-:W3:Y:S02]  /*64a0*/  @!P0 SYNCS.PHASECHK.TRANS64 P0, [R3+URZ], R0 ;  /* 0x00000000030085a7 */ /* 0x000ee4000800007f */
[----:B---3--:R-:W-:Y:S05]  /*64b0*/  @!P0 BRA `(.L_x_124) ;  /* 0xfffffffc00f08947 */ /* 0x008fea000383ffff */
.L_x_70:
[----:B------:R-:W-:Y:S05]  /*64c0*/  BSYNC B0 ;  /* 0x0000000000007941 */ /* 0x000fea0003800000 */
.L_x_69:
[----:B------:R-:W-:Y:S05]  /*64d0*/  EXIT ;  /* 0x000000000000794d */ /* 0x000fea0003800000 */
.L_x_22:
[----:B-1----:R-:W-:-:S04]  /*64e0*/  IMAD.U32 R13, RZ, RZ, UR6 ;  /* 0x00000006ff0d7e24 */ /* 0x002fc8000f8e00ff */
[----:B------:R1:W4:Y:S03]  /*64f0*/  SYNCS.PHASECHK.TRANS64.TRYWAIT P2, [R13+URZ], R12 ;  /* 0x0000000c0d0075a7 */ /* 0x000326000804017f */
[----:B----4-:R-:W-:Y:S05]  /*6500*/  @!P2 NANOSLEEP.SYNCS 0x989680 ;  /* 0x009896800000a95d */ /* 0x010fea0003900000 */
[----:B------:R-:W4:Y:S02]  /*6510*/  @!P2 SYNCS.PHASECHK.TRANS64 P2, [R13+URZ], R12 ;  /* 0x0000000c0d00a5a7 */ /* 0x000f24000804007f */
[----:B----4-:R-:W-:Y:S05]  /*6520*/  @!P2 BRA `(.L_x_22) ;  /* 0xfffffffc00eca947 */ /* 0x010fea000383ffff */
[----:B------:R-:W-:Y:S05]  /*6530*/  BRA `(.L_x_21) ;  /* 0xffffffb400f47947 */ /* 0x000fea000383ffff */
.L_x_28:
[----:B-1----:R-:W-:-:S04]  /*6540*/  IMAD.U32 R19, RZ, RZ, UR16 ;  /* 0x00000010ff137e24 */ /* 0x002fc8000f8e00ff */
[----:B------:R1:W4:Y:S03]  /*6550*/  SYNCS.PHASECHK.TRANS64.TRYWAIT P2, [R19+URZ], R14 ;  /* 0x0000000e130075a7 */ /* 0x000326000804017f */
[----:B----4-:R-:W-:Y:S05]  /*6560*/  @!P2 NANOSLEEP.SYNCS 0x989680 ;  /* 0x009896800000a95d */ /* 0x010fea0003900000 */
[----:B------:R-:W4:Y:S02]  /*6570*/  @!P2 SYNCS.PHASECHK.TRANS64 P2, [R19+URZ], R14 ;  /* 0x0000000e1300a5a7 */ /* 0x000f24000804007f */
[----:B----4-:R-:W-:Y:S05]  /*6580*/  @!P2 BRA `(.L_x_28) ;  /* 0xfffffffc00eca947 */ /* 0x010fea000383ffff */
[----:B------:R-:W-:Y:S05]  /*6590*/  BRA `(.L_x_27) ;  /* 0xffffffb800a07947 */ /* 0x000fea000383ffff */
.L_x_57:
[----:B------:R-:W-:Y:S01]  /*65a0*/  BSSY B1, `(.L_x_125) ;  /* 0x0000006000017945 */ /* 0x000fe20003800000 */
[----:B------:R-:W-:-:S07]  /*65b0*/  IMAD.MOV.U32 R2, RZ, RZ, -0x1 ;  /* 0xffffffffff027424 */ /* 0x000fce00078e00ff */
[----:B------:R-:W-:Y:S05]  /*65c0*/  WARPSYNC.COLLECTIVE R2, `(.L_x_126) ;  /* 0x00000000020c7348 */ /* 0x000fea0003c00000 */
[----:B------:R-:W-:Y:S02]  /*65d0*/  ELECT P0, UR62, PT ;  /* 0x00000000003e782f */ /* 0x000fe40003800000 */
[----:B------:R-:W-:Y:S01]  /*65e0*/  MOV R2, UR62 ;  /* 0x0000003e00027c02 */ /* 0x000fe20008000f00 */
[----:B------:R-:W-:Y:S10]  /*65f0*/  ENDCOLLECTIVE ;  /* 0x000000000000791b */ /* 0x000ff40003800000 */
.L_x_126:
[----:B------:R-:W-:Y:S05]  /*6600*/  BSYNC B1 ;  /* 0x0000000000017941 */ /* 0x000fea0003800000 */
.L_x_125:
[----:B------:R-:W-:Y:S05]  /*6610*/  BRA `(.L_x_127) ;  /* 0xffffffd400487947 */ /* 0x000fea000383ffff */
.L_x_60:
[----:B0-----:R0:W1:Y:S02]  /*6620*/  SYNCS.PHASECHK.TRANS64.TRYWAIT P0, [R21+URZ+0x1a8], R4 ;  /* 0x0001a804150075a7 */ /* 0x001064000800017f */
[----:B-1----:R-:W-:Y:S05]  /*6630*/  @!P0 NANOSLEEP.SYNCS 0x989680 ;  /* 0x009896800000895d */ /* 0x002fea0003900000 */
[----:B------:R-:W1:Y:S02]  /*6640*/  @!P0 SYNCS.PHASECHK.TRANS64 P0, [R21+URZ+0x1a8], R4 ;  /* 0x0001a804150085a7 */ /* 0x000e64000800007f */
[----:B-1----:R-:W-:Y:S05]  /*6650*/  @!P0 BRA `(.L_x_60) ;  /* 0xfffffffc00f08947 */ /* 0x002fea000383ffff */
[----:B------:R-:W-:Y:S05]  /*6660*/  BRA `(.L_x_128) ;  /* 0xffffffd400807947 */ /* 0x000fea000383ffff */
.L_x_68:
[----:B------:R-:W-:Y:S01]  /*6670*/  BSSY B0, `(.L_x_129) ;  /* 0x0000006000007945 */ /* 0x000fe20003800000 */
[----:B------:R-:W-:-:S07]  /*6680*/  IMAD.MOV.U32 R2, RZ, RZ, -0x1 ;  /* 0xffffffffff027424 */ /* 0x000fce00078e00ff */
[----:B------:R-:W-:Y:S05]  /*6690*/  WARPSYNC.COLLECTIVE R2, `(.L_x_130) ;  /* 0x00000000020c7348 */ /* 0x000fea0003c00000 */
[----:B------:R-:W-:Y:S02]  /*66a0*/  ELECT P0, UR62, PT ;  /* 0x00000000003e782f */ /* 0x000fe40003800000 */
[----:B------:R-:W-:Y:S01]  /*66b0*/  MOV R2, UR62 ;  /* 0x0000003e00027c02 */ /* 0x000fe20008000f00 */
[----:B------:R-:W-:Y:S10]  /*66c0*/  ENDCOLLECTIVE ;  /* 0x000000000000791b */ /* 0x000ff40003800000 */
.L_x_130:
[----:B------:R-:W-:Y:S05]  /*66d0*/  BSYNC B0 ;  /* 0x0000000000007941 */ /* 0x000fea0003800000 */
.L_x_129:
[----:B------:R-:W-:Y:S05]  /*66e0*/  BRA `(.L_x_131) ;  /* 0xffffffdc00e47947 */ /* 0x000fea000383ffff */
.L_x_72:
[----:B0-----:R0:W1:Y:S02]  /*66f0*/  SYNCS.PHASECHK.TRANS64.TRYWAIT P0, [R6+URZ], R3 ;  /* 0x00000003060075a7 */ /* 0x001064000800017f */
[----:B-1----:R-:W-:Y:S05]  /*6700*/  @!P0 NANOSLEEP.SYNCS 0x989680 ;  /* 0x009896800000895d */ /* 0x002fea0003900000 */
[----:B------:R-:W1:Y:S02]  /*6710*/  @!P0 SYNCS.PHASECHK.TRANS64 P0, [R6+URZ], R3 ;  /* 0x00000003060085a7 */ /* 0x000e64000800007f */
[----:B-1----:R-:W-:Y:S05]  /*6720*/  @!P0 BRA `(.L_x_72) ;  /* 0xfffffffc00f08947 */ /* 0x002fea000383ffff */
[----:B------:R-:W-:Y:S05]  /*6730*/  BRA `(.L_x_132) ;  /* 0xffffffe000247947 */ /* 0x000fea000383ffff */
.L_x_73:
[----:B0-----:R0:W1:Y:S02]  /*6740*/  SYNCS.PHASECHK.TRANS64.TRYWAIT P0, [R7+URZ], R4 ;  /* 0x00000004070075a7 */ /* 0x001064000800017f */
[----:B-1----:R-:W-:Y:S05]  /*6750*/  @!P0 NANOSLEEP.SYNCS 0x989680 ;  /* 0x009896800000895d */ /* 0x002fea0003900000 */
[----:B------:R-:W1:Y:S02]  /*6760*/  @!P0 SYNCS.PHASECHK.TRANS64 P0, [R7+URZ], R4 ;  /* 0x00000004070085a7 */ /* 0x000e64000800007f */
[----:B-1----:R-:W-:Y:S05]  /*6770*/  @!P0 BRA `(.L_x_73) ;  /* 0xfffffffc00f08947 */ /* 0x002fea000383ffff */
[----:B------:R-:W-:Y:S05]  /*6780*/  BRA `(.L_x_133) ;  /* 0xffffffe000347947 */ /* 0x000fea000383ffff */
.L_x_74:
[----:B0-----:R0:W1:Y:S02]  /*6790*/  SYNCS.PHASECHK.TRANS64.TRYWAIT P0, [R6+URZ], R5 ;  /* 0x00000005060075a7 */ /* 0x001064000800017f */
[----:B-1----:R-:W-:Y:S05]  /*67a0*/  @!P0 NANOSLEEP.SYNCS 0x989680 ;  /* 0x009896800000895d */ /* 0x002fea0003900000 */
[----:B------:R-:W1:Y:S02]  /*67b0*/  @!P0 SYNCS.PHASECHK.TRANS64 P0, [R6+URZ], R5 ;  /* 0x00000005060085a7 */ /* 0x000e64000800007f */
[----:B-1----:R-:W-:Y:S05]  /*67c0*/  @!P0 BRA `(.L_x_74) ;  /* 0xfffffffc00f08947 */ /* 0x002fea000383ffff */
[----:B------:R-:W-:Y:S05]  /*67d0*/  BRA `(.L_x_134) ;  /* 0xffffffe000447947 */ /* 0x000fea000383ffff */
.L_x_75:
[----:B0-----:R0:W1:Y:S02]  /*67e0*/  SYNCS.PHASECHK.TRANS64.TRYWAIT P0, [R9+URZ], R4 ;  /* 0x00000004090075a7 */ /* 0x001064000800017f */
[----:B-1----:R-:W-:Y:S05]  /*67f0*/  @!P0 NANOSLEEP.SYNCS 0x989680 ;  /* 0x009896800000895d */ /* 0x002fea0003900000 */
[----:B------:R-:W1:Y:S02]  /*6800*/  @!P0 SYNCS.PHASECHK.TRANS64 P0, [R9+URZ], R4 ;  /* 0x00000004090085a7 */ /* 0x000e64000800007f */
[----:B-1----:R-:W-:Y:S05]  /*6810*/  @!P0 BRA `(.L_x_75) ;  /* 0xfffffffc00f08947 */ /* 0x002fea000383ffff */
[----:B------:R-:W-:Y:S05]  /*6820*/  BRA `(.L_x_135) ;  /* 0xffffffe000547947 */ /* 0x000fea000383ffff */
.L_x_76:
[----:B0-----:R0:W1:Y:S02]  /*6830*/  SYNCS.PHASECHK.TRANS64.TRYWAIT P0, [R6+URZ], R5 ;  /* 0x00000005060075a7 */ /* 0x001064000800017f */
[----:B-1----:R-:W-:Y:S05]  /*6840*/  @!P0 NANOSLEEP.SYNCS 0x989680 ;  /* 0x009896800000895d */ /* 0x002fea0003900000 */
[----:B------:R-:W1:Y:S02]  /*6850*/  @!P0 SYNCS.PHASECHK.TRANS64 P0, [R6+URZ], R5 ;  /* 0x00000005060085a7 */ /* 0x000e64000800007f */
[----:B-1----:R-:W-:Y:S05]  /*6860*/  @!P0 BRA `(.L_x_76) ;  /* 0xfffffffc00f08947 */ /* 0x002fea000383ffff */
[----:B------:R-:W-:Y:S05]  /*6870*/  BRA `(.L_x_136) ;  /* 0xffffffe000647947 */ /* 0x000fea000383ffff */
.L_x_77:
[----:B0-----:R0:W1:Y:S02]  /*6880*/  SYNCS.PHASECHK.TRANS64.TRYWAIT P0, [R9+URZ], R4 ;  /* 0x00000004090075a7 */ /* 0x001064000800017f */
[----:B-1----:R-:W-:Y:S05]  /*6890*/  @!P0 NANOSLEEP.SYNCS 0x989680 ;  /* 0x009896800000895d */ /* 0x002fea0003900000 */
[----:B------:R-:W1:Y:S02]  /*68a0*/  @!P0 SYNCS.PHASECHK.TRANS64 P0, [R9+URZ], R4 ;  /* 0x00000004090085a7 */ /* 0x000e64000800007f */
[----:B-1----:R-:W-:Y:S05]  /*68b0*/  @!P0 BRA `(.L_x_77) ;  /* 0xfffffffc00f08947 */ /* 0x002fea000383ffff */
[----:B------:R-:W-:Y:S05]  /*68c0*/  BRA `(.L_x_137) ;  /* 0xffffffe000747947 */ /* 0x000fea000383ffff */
.L_x_78:
[----:B0-----:R0:W1:Y:S02]  /*68d0*/  SYNCS.PHASECHK.TRANS64.TRYWAIT P0, [R6+URZ], R5 ;  /* 0x00000005060075a7 */ /* 0x001064000800017f */
[----:B-1----:R-:W-:Y:S05]  /*68e0*/  @!P0 NANOSLEEP.SYNCS 0x989680 ;  /* 0x009896800000895d */ /* 0x002fea0003900000 */
[----:B------:R-:W1:Y:S02]  /*68f0*/  @!P0 SYNCS.PHASECHK.TRANS64 P0, [R6+URZ], R5 ;  /* 0x00000005060085a7 */ /* 0x000e64000800007f */
[----:B-1----:R-:W-:Y:S05]  /*6900*/  @!P0 BRA `(.L_x_78) ;  /* 0xfffffffc00f08947 */ /* 0x002fea000383ffff */
[----:B------:R-:W-:Y:S05]  /*6910*/  BRA `(.L_x_138) ;  /* 0xffffffe000847947 */ /* 0x000fea000383ffff */
.L_x_79:
[----:B0-----:R0:W1:Y:S02]  /*6920*/  SYNCS.PHASECHK.TRANS64.TRYWAIT P0, [R9+URZ], R4 ;  /* 0x00000004090075a7 */ /* 0x001064000800017f */
[----:B-1----:R-:W-:Y:S05]  /*6930*/  @!P0 NANOSLEEP.SYNCS 0x989680 ;  /* 0x009896800000895d */ /* 0x002fea0003900000 */
[----:B------:R-:W1:Y:S02]  /*6940*/  @!P0 SYNCS.PHASECHK.TRANS64 P0, [R9+URZ], R4 ;  /* 0x00000004090085a7 */ /* 0x000e64000800007f */
[----:B-1----:R-:W-:Y:S05]  /*6950*/  @!P0 BRA `(.L_x_79) ;  /* 0xfffffffc00f08947 */ /* 0x002fea000383ffff */
[----:B------:R-:W-:Y:S05]  /*6960*/  BRA `(.L_x_139) ;  /* 0xffffffe000947947 */ /* 0x000fea000383ffff */
.L_x_80:
[----:B0-----:R0:W1:Y:S02]  /*6970*/  SYNCS.PHASECHK.TRANS64.TRYWAIT P0, [R6+URZ], R5 ;  /* 0x00000005060075a7 */ /* 0x001064000800017f */
[----:B-1----:R-:W-:Y:S05]  /*6980*/  @!P0 NANOSLEEP.SYNCS 0x989680 ;  /* 0x009896800000895d */ /* 0x002fea0003900000 */
[----:B------:R-:W1:Y:S02]  /*6990*/  @!P0 SYNCS.PHASECHK.TRANS64 P0, [R6+URZ], R5 ;  /* 0x00000005060085a7 */ /* 0x000e64000800007f */
[----:B-1----:R-:W-:Y:S05]  /*69a0*/  @!P0 BRA `(.L_x_80) ;  /* 0xfffffffc00f08947 */ /* 0x002fea000383ffff */
[----:B------:R-:W-:Y:S05]  /*69b0*/  BRA `(.L_x_140) ;  /* 0xffffffe000a47947 */ /* 0x000fea000383ffff */
.L_x_81:
[----:B0-----:R0:W1:Y:S02]  /*69c0*/  SYNCS.PHASECHK.TRANS64.TRYWAIT P0, [R9+URZ], R4 ;  /* 0x00000004090075a7 */ /* 0x001064000800017f */
[----:B-1----:R-:W-:Y:S05]  /*69d0*/  @!P0 NANOSLEEP.SYNCS 0x989680 ;  /* 0x009896800000895d */ /* 0x002fea0003900000 */
[----:B------:R-:W1:Y:S02]  /*69e0*/  @!P0 SYNCS.PHASECHK.TRANS64 P0, [R9+URZ], R4 ;  /* 0x00000004090085a7 */ /* 0x000e64000800007f */
[----:B-1----:R-:W-:Y:S05]  /*69f0*/  @!P0 BRA `(.L_x_81) ;  /* 0xfffffffc00f08947 */ /* 0x002fea000383ffff */
[----:B------:R-:W-:Y:S05]  /*6a00*/  BRA `(.L_x_141) ;  /* 0xffffffe000b47947 */ /* 0x000fea000383ffff */
.L_x_82:
[----:B0-----:R0:W1:Y:S02]  /*6a10*/  SYNCS.PHASECHK.TRANS64.TRYWAIT P0, [R6+URZ], R5 ;  /* 0x00000005060075a7 */ /* 0x001064000800017f */
[----:B-1----:R-:W-:Y:S05]  /*6a20*/  @!P0 NANOSLEEP.SYNCS 0x989680 ;  /* 0x009896800000895d */ /* 0x002fea0003900000 */
[----:B------:R-:W1:Y:S02]  /*6a30*/  @!P0 SYNCS.PHASECHK.TRANS64 P0, [R6+URZ], R5 ;  /* 0x00000005060085a7 */ /* 0x000e64000800007f */
[----:B-1----:R-:W-:Y:S05]  /*6a40*/  @!P0 BRA `(.L_x_82) ;  /* 0xfffffffc00f08947 */ /* 0x002fea000383ffff */
[----:B------:R-:W-:Y:S05]  /*6a50*/  BRA `(.L_x_142) ;  /* 0xffffffe000c47947 */ /* 0x000fea000383ffff */
.L_x_83:
[----:B0-----:R0:W1:Y:S02]  /*6a60*/  SYNCS.PHASECHK.TRANS64.TRYWAIT P0, [R9+URZ], R4 ;  /* 0x00000004090075a7 */ /* 0x001064000800017f */
[----:B-1----:R-:W-:Y:S05]  /*6a70*/  @!P0 NANOSLEEP.SYNCS 0x989680 ;  /* 0x009896800000895d */ /* 0x002fea0003900000 */
[----:B------:R-:W1:Y:S02]  /*6a80*/  @!P0 SYNCS.PHASECHK.TRANS64 P0, [R9+URZ], R4 ;  /* 0x00000004090085a7 */ /* 0x000e64000800007f */
[----:B-1----:R-:W-:Y:S05]  /*6a90*/  @!P0 BRA `(.L_x_83) ;  /* 0xfffffffc00f08947 */ /* 0x002fea000383ffff */
[----:B------:R-:W-:Y:S05]  /*6aa0*/  BRA `(.L_x_143) ;  /* 0xffffffe000d47947 */ /* 0x000fea000383ffff */
.L_x_84:
[----:B0-----:R0:W1:Y:S02]  /*6ab0*/  SYNCS.PHASECHK.TRANS64.TRYWAIT P0, [R6+URZ], R5 ;  /* 0x00000005060075a7 */ /* 0x001064000800017f */
[----:B-1----:R-:W-:Y:S05]  /*6ac0*/  @!P0 NANOSLEEP.SYNCS 0x989680 ;  /* 0x009896800000895d */ /* 0x002fea0003900000 */
[----:B------:R-:W1:Y:S02]  /*6ad0*/  @!P0 SYNCS.PHASECHK.TRANS64 P0, [R6+URZ], R5 ;  /* 0x00000005060085a7 */ /* 0x000e64000800007f */
[----:B-1----:R-:W-:Y:S05]  /*6ae0*/  @!P0 BRA `(.L_x_84) ;  /* 0xfffffffc00f08947 */ /* 0x002fea000383ffff */
[----:B------:R-:W-:Y:S05]  /*6af0*/  BRA `(.L_x_144) ;  /* 0xffffffe000e47947 */ /* 0x000fea000383ffff */
.L_x_85:
[----:B0-----:R0:W1:Y:S02]  /*6b00*/  SYNCS.PHASECHK.TRANS64.TRYWAIT P0, [R9+URZ], R4 ;  /* 0x00000004090075a7 */ /* 0x001064000800017f */
[----:B-1----:R-:W-:Y:S05]  /*6b10*/  @!P0 NANOSLEEP.SYNCS 0x989680 ;  /* 0x009896800000895d */ /* 0x002fea0003900000 */
[----:B------:R-:W1:Y:S02]  /*6b20*/  @!P0 SYNCS.PHASECHK.TRANS64 P0, [R9+URZ], R4 ;  /* 0x00000004090085a7 */ /* 0x000e64000800007f */
[----:B-1----:R-:W-:Y:S05]  /*6b30*/  @!P0 BRA `(.L_x_85) ;  /* 0xfffffffc00f08947 */ /* 0x002fea000383ffff */
[----:B------:R-:W-:Y:S05]  /*6b40*/  BRA `(.L_x_145) ;  /* 0xffffffe000f47947 */ /* 0x000fea000383ffff */
.L_x_86:
[----:B0-----:R0:W1:Y:S02]  /*6b50*/  SYNCS.PHASECHK.TRANS64.TRYWAIT P0, [R6+URZ], R5 ;  /* 0x00000005060075a7 */ /* 0x001064000800017f */
[----:B-1----:R-:W-:Y:S05]  /*6b60*/  @!P0 NANOSLEEP.SYNCS 0x989680 ;  /* 0x009896800000895d */ /* 0x002fea0003900000 */
[----:B------:R-:W1:Y:S02]  /*6b70*/  @!P0 SYNCS.PHASECHK.TRANS64 P0, [R6+URZ], R5 ;  /* 0x00000005060085a7 */ /* 0x000e64000800007f */
[----:B-1----:R-:W-:Y:S05]  /*6b80*/  @!P0 BRA `(.L_x_86) ;  /* 0xfffffffc00f08947 */ /* 0x002fea000383ffff */
[----:B------:R-:W-:Y:S05]  /*6b90*/  BRA `(.L_x_146) ;  /* 0xffffffe400047947 */ /* 0x000fea000383ffff */
.L_x_87:
[----:B0-----:R0:W1:Y:S02]  /*6ba0*/  SYNCS.PHASECHK.TRANS64.TRYWAIT P0, [R9+URZ], R4 ;  /* 0x00000004090075a7 */ /* 0x001064000800017f */
[----:B-1----:R-:W-:Y:S05]  /*6bb0*/  @!P0 NANOSLEEP.SYNCS 0x989680 ;  /* 0x009896800000895d */ /* 0x002fea0003900000 */
[----:B------:R-:W1:Y:S02]  /*6bc0*/  @!P0 SYNCS.PHASECHK.TRANS64 P0, [R9+URZ], R4 ;  /* 0x00000004090085a7 */ /* 0x000e64000800007f */
[----:B-1----:R-:W-:Y:S05]  /*6bd0*/  @!P0 BRA `(.L_x_87) ;  /* 0xfffffffc00f08947 */ /* 0x002fea000383ffff */
[----:B------:R-:W-:Y:S05]  /*6be0*/  BRA `(.L_x_147) ;  /* 0xffffffe400147947 */ /* 0x000fea000383ffff */
.L_x_88:
[----:B0-----:R0:W1:Y:S02]  /*6bf0*/  SYNCS.PHASECHK.TRANS64.TRYWAIT P0, [R6+URZ], R5 ;  /* 0x00000005060075a7 */ /* 0x001064000800017f */
[----:B-1----:R-:W-:Y:S05]  /*6c00*/  @!P0 NANOSLEEP.SYNCS 0x989680 ;  /* 0x009896800000895d */ /* 0x002fea0003900000 */
[----:B------:R-:W1:Y:S02]  /*6c10*/  @!P0 SYNCS.PHASECHK.TRANS64 P0, [R6+URZ], R5 ;  /* 0x00000005060085a7 */ /* 0x000e64000800007f */
[----:B-1----:R-:W-:Y:S05]  /*6c20*/  @!P0 BRA `(.L_x_88) ;  /* 0xfffffffc00f08947 */ /* 0x002fea000383ffff */
[----:B------:R-:W-:Y:S05]  /*6c30*/  BRA `(.L_x_148) ;  /* 0xffffffe400247947 */ /* 0x000fea000383ffff */
.L_x_89:
[----:B0-----:R0:W1:Y:S02]  /*6c40*/  SYNCS.PHASECHK.TRANS64.TRYWAIT P0, [R9+URZ], R4 ;  /* 0x00000004090075a7 */ /* 0x001064000800017f */
[----:B-1----:R-:W-:Y:S05]  /*6c50*/  @!P0 NANOSLEEP.SYNCS 0x989680 ;  /* 0x009896800000895d */ /* 0x002fea0003900000 */
[----:B------:R-:W1:Y:S02]  /*6c60*/  @!P0 SYNCS.PHASECHK.TRANS64 P0, [R9+URZ], R4 ;  /* 0x00000004090085a7 */ /* 0x000e64000800007f */
[----:B-1----:R-:W-:Y:S05]  /*6c70*/  @!P0 BRA `(.L_x_89) ;  /* 0xfffffffc00f08947 */ /* 0x002fea000383ffff */
[----:B------:R-:W-:Y:S05]  /*6c80*/  BRA `(.L_x_149) ;  /* 0xffffffe400347947 */ /* 0x000fea000383ffff */
.L_x_90:
[----:B0-----:R0:W1:Y:S02]  /*6c90*/  SYNCS.PHASECHK.TRANS64.TRYWAIT P0, [R6+URZ], R5 ;  /* 0x00000005060075a7 */ /* 0x001064000800017f */
[----:B-1----:R-:W-:Y:S05]  /*6ca0*/  @!P0 NANOSLEEP.SYNCS 0x989680 ;  /* 0x009896800000895d */ /* 0x002fea0003900000 */
[----:B------:R-:W1:Y:S02]  /*6cb0*/  @!P0 SYNCS.PHASECHK.TRANS64 P0, [R6+URZ], R5 ;  /* 0x00000005060085a7 */ /* 0x000e64000800007f */
[----:B-1----:R-:W-:Y:S05]  /*6cc0*/  @!P0 BRA `(.L_x_90) ;  /* 0xfffffffc00f08947 */ /* 0x002fea000383ffff */
[----:B------:R-:W-:Y:S05]  /*6cd0*/  BRA `(.L_x_150) ;  /* 0xffffffe400447947 */ /* 0x000fea000383ffff */
.L_x_91:
[----:B0-----:R0:W1:Y:S02]  /*6ce0*/  SYNCS.PHASECHK.TRANS64.TRYWAIT P0, [R9+URZ], R4 ;  /* 0x00000004090075a7 */ /* 0x001064000800017f */
[----:B-1----:R-:W-:Y:S05]  /*6cf0*/  @!P0 NANOSLEEP.SYNCS 0x989680 ;  /* 0x009896800000895d */ /* 0x002fea0003900000 */
[----:B------:R-:W1:Y:S02]  /*6d00*/  @!P0 SYNCS.PHASECHK.TRANS64 P0, [R9+URZ], R4 ;  /* 0x00000004090085a7 */ /* 0x000e64000800007f */
[----:B-1----:R-:W-:Y:S05]  /*6d10*/  @!P0 BRA `(.L_x_91) ;  /* 0xfffffffc00f08947 */ /* 0x002fea000383ffff */
[----:B------:R-:W-:Y:S05]  /*6d20*/  BRA `(.L_x_151) ;  /* 0xffffffe400547947 */ /* 0x000fea000383ffff */
.L_x_92:
[----:B0-----:R0:W1:Y:S02]  /*6d30*/  SYNCS.PHASECHK.TRANS64.TRYWAIT P0, [R6+URZ], R5 ;  /* 0x00000005060075a7 */ /* 0x001064000800017f */
[----:B-1----:R-:W-:Y:S05]  /*6d40*/  @!P0 NANOSLEEP.SYNCS 0x989680 ;  /* 0x009896800000895d */ /* 0x002fea0003900000 */
[----:B------:R-:W1:Y:S02]  /*6d50*/  @!P0 SYNCS.PHASECHK.TRANS64 P0, [R6+URZ], R5 ;  /* 0x00000005060085a7 */ /* 0x000e64000800007f */
[----:B-1----:R-:W-:Y:S05]  /*6d60*/  @!P0 BRA `(.L_x_92) ;  /* 0xfffffffc00f08947 */ /* 0x002fea000383ffff */
[----:B------:R-:W-:Y:S05]  /*6d70*/  BRA `(.L_x_152) ;  /* 0xffffffe400647947 */ /* 0x000fea000383ffff */
.L_x_93:
[----:B0-----:R0:W1:Y:S02]  /*6d80*/  SYNCS.PHASECHK.TRANS64.TRYWAIT P0, [R9+URZ], R4 ;  /* 0x00000004090075a7 */ /* 0x001064000800017f */
[----:B-1----:R-:W-:Y:S05]  /*6d90*/  @!P0 NANOSLEEP.SYNCS 0x989680 ;  /* 0x009896800000895d */ /* 0x002fea0003900000 */
[----:B------:R-:W1:Y:S02]  /*6da0*/  @!P0 SYNCS.PHASECHK.TRANS64 P0, [R9+URZ], R4 ;  /* 0x00000004090085a7 */ /* 0x000e64000800007f */
[----:B-1----:R-:W-:Y:S05]  /*6db0*/  @!P0 BRA `(.L_x_93) ;  /* 0xfffffffc00f08947 */ /* 0x002fea000383ffff */
[----:B------:R-:W-:Y:S05]  /*6dc0*/  BRA `(.L_x_153) ;  /* 0xffffffe400747947 */ /* 0x000fea000383ffff */
.L_x_94:
[----:B0-----:R0:W1:Y:S02]  /*6dd0*/  SYNCS.PHASECHK.TRANS64.TRYWAIT P0, [R6+URZ], R5 ;  /* 0x00000005060075a7 */ /* 0x001064000800017f */
[----:B-1----:R-:W-:Y:S05]  /*6de0*/  @!P0 NANOSLEEP.SYNCS 0x989680 ;  /* 0x009896800000895d */ /* 0x002fea0003900000 */
[----:B------:R-:W1:Y:S02]  /*6df0*/  @!P0 SYNCS.PHASECHK.TRANS64 P0, [R6+URZ], R5 ;  /* 0x00000005060085a7 */ /* 0x000e64000800007f */
[----:B-1----:R-:W-:Y:S05]  /*6e00*/  @!P0 BRA `(.L_x_94) ;  /* 0xfffffffc00f08947 */ /* 0x002fea000383ffff */
[----:B------:R-:W-:Y:S05]  /*6e10*/  BRA `(.L_x_154) ;  /* 0xffffffe400847947 */ /* 0x000fea000383ffff */
.L_x_95:
[----:B0-----:R0:W1:Y:S02]  /*6e20*/  SYNCS.PHASECHK.TRANS64.TRYWAIT P0, [R9+URZ], R4 ;  /* 0x00000004090075a7 */ /* 0x001064000800017f */
[----:B-1----:R-:W-:Y:S05]  /*6e30*/  @!P0 NANOSLEEP.SYNCS 0x989680 ;  /* 0x009896800000895d */ /* 0x002fea0003900000 */
[----:B------:R-:W1:Y:S02]  /*6e40*/  @!P0 SYNCS.PHASECHK.TRANS64 P0, [R9+URZ], R4 ;  /* 0x00000004090085a7 */ /* 0x000e64000800007f */
[----:B-1----:R-:W-:Y:S05]  /*6e50*/  @!P0 BRA `(.L_x_95) ;  /* 0xfffffffc00f08947 */ /* 0x002fea000383ffff */
[----:B------:R-:W-:Y:S05]  /*6e60*/  BRA `(.L_x_155) ;  /* 0xffffffe400947947 */ /* 0x000fea000383ffff */
.L_x_96:
[----:B0-----:R0:W1:Y:S02]  /*6e70*/  SYNCS.PHASECHK.TRANS64.TRYWAIT P0, [R6+URZ], R5 ;  /* 0x00000005060075a7 */ /* 0x001064000800017f */
[----:B-1----:R-:W-:Y:S05]  /*6e80*/  @!P0 NANOSLEEP.SYNCS 0x989680 ;  /* 0x009896800000895d */ /* 0x002fea0003900000 */
[----:B------:R-:W1:Y:S02]  /*6e90*/  @!P0 SYNCS.PHASECHK.TRANS64 P0, [R6+URZ], R5 ;  /* 0x00000005060085a7 */ /* 0x000e64000800007f */
[----:B-1----:R-:W-:Y:S05]  /*6ea0*/  @!P0 BRA `(.L_x_96) ;  /* 0xfffffffc00f08947 */ /* 0x002fea000383ffff */
[----:B------:R-:W-:Y:S05]  /*6eb0*/  BRA `(.L_x_156) ;  /* 0xffffffe400a47947 */ /* 0x000fea000383ffff */
.L_x_97:
[----:B0-----:R0:W1:Y:S02]  /*6ec0*/  SYNCS.PHASECHK.TRANS64.TRYWAIT P0, [R9+URZ], R4 ;  /* 0x00000004090075a7 */ /* 0x001064000800017f */
[----:B-1----:R-:W-:Y:S05]  /*6ed0*/  @!P0 NANOSLEEP.SYNCS 0x989680 ;  /* 0x009896800000895d */ /* 0x002fea0003900000 */
[----:B------:R-:W1:Y:S02]  /*6ee0*/  @!P0 SYNCS.PHASECHK.TRANS64 P0, [R9+URZ], R4 ;  /* 0x00000004090085a7 */ /* 0x000e64000800007f */
[----:B-1----:R-:W-:Y:S05]  /*6ef0*/  @!P0 BRA `(.L_x_97) ;  /* 0xfffffffc00f08947 */ /* 0x002fea000383ffff */
[----:B------:R-:W-:Y:S05]  /*6f00*/  BRA `(.L_x_157) ;  /* 0xffffffe400b47947 */ /* 0x000fea000383ffff */
.L_x_98:
[----:B0-----:R0:W1:Y:S02]  /*6f10*/  SYNCS.PHASECHK.TRANS64.TRYWAIT P0, [R6+URZ], R5 ;  /* 0x00000005060075a7 */ /* 0x001064000800017f */
[----:B-1----:R-:W-:Y:S05]  /*6f20*/  @!P0 NANOSLEEP.SYNCS 0x989680 ;  /* 0x009896800000895d */ /* 0x002fea0003900000 */
[----:B------:R-:W1:Y:S02]  /*6f30*/  @!P0 SYNCS.PHASECHK.TRANS64 P0, [R6+URZ], R5 ;  /* 0x00000005060085a7 */ /* 0x000e64000800007f */
[----:B-1----:R-:W-:Y:S05]  /*6f40*/  @!P0 BRA `(.L_x_98) ;  /* 0xfffffffc00f08947 */ /* 0x002fea000383ffff */
[----:B------:R-:W-:Y:S05]  /*6f50*/  BRA `(.L_x_158) ;  /* 0xffffffe400c47947 */ /* 0x000fea000383ffff */
.L_x_99:
[----:B0-----:R0:W1:Y:S02]  /*6f60*/  SYNCS.PHASECHK.TRANS64.TRYWAIT P0, [R9+URZ], R4 ;  /* 0x00000004090075a7 */ /* 0x001064000800017f */
[----:B-1----:R-:W-:Y:S05]  /*6f70*/  @!P0 NANOSLEEP.SYNCS 0x989680 ;  /* 0x009896800000895d */ /* 0x002fea0003900000 */
[----:B------:R-:W1:Y:S02]  /*6f80*/  @!P0 SYNCS.PHASECHK.TRANS64 P0, [R9+URZ], R4 ;  /* 0x00000004090085a7 */ /* 0x000e64000800007f */
[----:B-1----:R-:W-:Y:S05]  /*6f90*/  @!P0 BRA `(.L_x_99) ;  /* 0xfffffffc00f08947 */ /* 0x002fea000383ffff */
[----:B------:R-:W-:Y:S05]  /*6fa0*/  BRA `(.L_x_159) ;  /* 0xffffffe400d47947 */ /* 0x000fea000383ffff */
.L_x_100:
[----:B0-----:R0:W1:Y:S02]  /*6fb0*/  SYNCS.PHASECHK.TRANS64.TRYWAIT P0, [R6+URZ], R5 ;  /* 0x00000005060075a7 */ /* 0x001064000800017f */
[----:B-1----:R-:W-:Y:S05]  /*6fc0*/  @!P0 NANOSLEEP.SYNCS 0x989680 ;  /* 0x009896800000895d */ /* 0x002fea0003900000 */
[----:B------:R-:W1:Y:S02]  /*6fd0*/  @!P0 SYNCS.PHASECHK.TRANS64 P0, [R6+URZ], R5 ;  /* 0x00000005060085a7 */ /* 0x000e64000800007f */
[----:B-1----:R-:W-:Y:S05]  /*6fe0*/  @!P0 BRA `(.L_x_100) ;  /* 0xfffffffc00f08947 */ /* 0x002fea000383ffff */
[----:B------:R-:W-:Y:S05]  /*6ff0*/  BRA `(.L_x_160) ;  /* 0xffffffe400e47947 */ /* 0x000fea000383ffff */
.L_x_101:
[----:B0-----:R0:W1:Y:S02]  /*7000*/  SYNCS.PHASECHK.TRANS64.TRYWAIT P0, [R9+URZ], R4 ;  /* 0x00000004090075a7 */ /* 0x001064000800017f */
[----:B-1----:R-:W-:Y:S05]  /*7010*/  @!P0 NANOSLEEP.SYNCS 0x989680 ;  /* 0x009896800000895d */ /* 0x002fea0003900000 */
[----:B------:R-:W1:Y:S02]  /*7020*/  @!P0 SYNCS.PHASECHK.TRANS64 P0, [R9+URZ], R4 ;  /* 0x00000004090085a7 */ /* 0x000e64000800007f */
[----:B-1----:R-:W-:Y:S05]  /*7030*/  @!P0 BRA `(.L_x_101) ;  /* 0xfffffffc00f08947 */ /* 0x002fea000383ffff */
[----:B------:R-:W-:Y:S05]  /*7040*/  BRA `(.L_x_161) ;  /* 0xffffffe400f47947 */ /* 0x000fea000383ffff */
.L_x_102:
[----:B0-----:R0:W1:Y:S02]  /*7050*/  SYNCS.PHASECHK.TRANS64.TRYWAIT P0, [R6+URZ], R5 ;  /* 0x00000005060075a7 */ /* 0x001064000800017f */
[----:B-1----:R-:W-:Y:S05]  /*7060*/  @!P0 NANOSLEEP.SYNCS 0x989680 ;  /* 0x009896800000895d */ /* 0x002fea0003900000 */
[----:B------:R-:W1:Y:S02]  /*7070*/  @!P0 SYNCS.PHASECHK.TRANS64 P0, [R6+URZ], R5 ;  /* 0x00000005060085a7 */ /* 0x000e64000800007f */
[----:B-1----:R-:W-:Y:S05]  /*7080*/  @!P0 BRA `(.L_x_102) ;  /* 0xfffffffc00f08947 */ /* 0x002fea000383ffff */
[----:B------:R-:W-:Y:S05]  /*7090*/  BRA `(.L_x_162) ;  /* 0xffffffe800047947 */ /* 0x000fea000383ffff */
.L_x_103:
[----:B0-----:R0:W1:Y:S02]  /*70a0*/  SYNCS.PHASECHK.TRANS64.TRYWAIT P0, [R9+URZ], R4 ;  /* 0x00000004090075a7 */ /* 0x001064000800017f */
[----:B-1----:R-:W-:Y:S05]  /*70b0*/  @!P0 NANOSLEEP.SYNCS 0x989680 ;  /* 0x009896800000895d */ /* 0x002fea0003900000 */
[----:B------:R-:W1:Y:S02]  /*70c0*/  @!P0 SYNCS.PHASECHK.TRANS64 P0, [R9+URZ], R4 ;  /* 0x00000004090085a7 */ /* 0x000e64000800007f */
[----:B-1----:R-:W-:Y:S05]  /*70d0*/  @!P0 BRA `(.L_x_103) ;  /* 0xfffffffc00f08947 */ /* 0x002fea000383ffff */
[----:B------:R-:W-:Y:S05]  /*70e0*/  BRA `(.L_x_163) ;  /* 0xffffffe800147947 */ /* 0x000fea000383ffff */
.L_x_104:
[----:B0-----:R0:W1:Y:S02]  /*70f0*/  SYNCS.PHASECHK.TRANS64.TRYWAIT P0, [R6+URZ], R5 ;  /* 0x00000005060075a7 */ /* 0x001064000800017f */
[----:B-1----:R-:W-:Y:S05]  /*7100*/  @!P0 NANOSLEEP.SYNCS 0x989680 ;  /* 0x009896800000895d */ /* 0x002fea0003900000 */
[----:B------:R-:W1:Y:S02]  /*7110*/  @!P0 SYNCS.PHASECHK.TRANS64 P0, [R6+URZ], R5 ;  /* 0x00000005060085a7 */ /* 0x000e64000800007f */
[----:B-1----:R-:W-:Y:S05]  /*7120*/  @!P0 BRA `(.L_x_104) ;  /* 0xfffffffc00f08947 */ /* 0x002fea000383ffff */
[----:B------:R-:W-:Y:S05]  /*7130*/  BRA `(.L_x_164) ;  /* 0xffffffe800247947 */ /* 0x000fea000383ffff */
.L_x_105:
[----:B0-----:R0:W1:Y:S02]  /*7140*/  SYNCS.PHASECHK.TRANS64.TRYWAIT P0, [R9+URZ], R4 ;  /* 0x00000004090075a7 */ /* 0x001064000800017f */
[----:B-1----:R-:W-:Y:S05]  /*7150*/  @!P0 NANOSLEEP.SYNCS 0x989680 ;  /* 0x009896800000895d */ /* 0x002fea0003900000 */
[----:B------:R-:W1:Y:S02]  /*7160*/  @!P0 SYNCS.PHASECHK.TRANS64 P0, [R9+URZ], R4 ;  /* 0x00000004090085a7 */ /* 0x000e64000800007f */
[----:B-1----:R-:W-:Y:S05]  /*7170*/  @!P0 BRA `(.L_x_105) ;  /* 0xfffffffc00f08947 */ /* 0x002fea000383ffff */
[----:B------:R-:W-:Y:S05]  /*7180*/  BRA `(.L_x_165) ;  /* 0xffffffe800347947 */ /* 0x000fea000383ffff */
.L_x_106:
[----:B0-----:R0:W1:Y:S02]  /*7190*/  SYNCS.PHASECHK.TRANS64.TRYWAIT P0, [R6+URZ], R5 ;  /* 0x00000005060075a7 */ /* 0x001064000800017f */
[----:B-1----:R-:W-:Y:S05]  /*71a0*/  @!P0 NANOSLEEP.SYNCS 0x989680 ;  /* 0x009896800000895d */ /* 0x002fea0003900000 */
[----:B------:R-:W1:Y:S02]  /*71b0*/  @!P0 SYNCS.PHASECHK.TRANS64 P0, [R6+URZ], R5 ;  /* 0x00000005060085a7 */ /* 0x000e64000800007f */
[----:B-1----:R-:W-:Y:S05]  /*71c0*/  @!P0 BRA `(.L_x_106) ;  /* 0xfffffffc00f08947 */ /* 0x002fea000383ffff */
[----:B------:R-:W-:Y:S05]  /*71d0*/  BRA `(.L_x_166) ;  /* 0xffffffe800447947 */ /* 0x000fea000383ffff */
.L_x_107:
[----:B0-----:R0:W1:Y:S02]  /*71e0*/  SYNCS.PHASECHK.TRANS64.TRYWAIT P0, [R9+URZ], R4 ;  /* 0x00000004090075a7 */ /* 0x001064000800017f */
[----:B-1----:R-:W-:Y:S05]  /*71f0*/  @!P0 NANOSLEEP.SYNCS 0x989680 ;  /* 0x009896800000895d */ /* 0x002fea0003900000 */
[----:B------:R-:W1:Y:S02]  /*7200*/  @!P0 SYNCS.PHASECHK.TRANS64 P0, [R9+URZ], R4 ;  /* 0x00000004090085a7 */ /* 0x000e64000800007f */
[----:B-1----:R-:W-:Y:S05]  /*7210*/  @!P0 BRA `(.L_x_107) ;  /* 0xfffffffc00f08947 */ /* 0x002fea000383ffff */
[----:B------:R-:W-:Y:S05]  /*7220*/  BRA `(.L_x_167) ;  /* 0xffffffe800547947 */ /* 0x000fea000383ffff */
.L_x_108:
[----:B0-----:R0:W1:Y:S02]  /*7230*/  SYNCS.PHASECHK.TRANS64.TRYWAIT P0, [R6+URZ], R5 ;  /* 0x00000005060075a7 */ /* 0x001064000800017f */
[----:B-1----:R-:W-:Y:S05]  /*7240*/  @!P0 NANOSLEEP.SYNCS 0x989680 ;  /* 0x009896800000895d */ /* 0x002fea0003900000 */
[----:B------:R-:W1:Y:S02]  /*7250*/  @!P0 SYNCS.PHASECHK.TRANS64 P0, [R6+URZ], R5 ;  /* 0x00000005060085a7 */ /* 0x000e64000800007f */
[----:B-1----:R-:W-:Y:S05]  /*7260*/  @!P0 BRA `(.L_x_108) ;  /* 0xfffffffc00f08947 */ /* 0x002fea000383ffff */
[----:B------:R-:W-:Y:S05]  /*7270*/  BRA `(.L_x_168) ;  /* 0xffffffe800647947 */ /* 0x000fea000383ffff */
.L_x_109:
[----:B0-----:R0:W1:Y:S02]  /*7280*/  SYNCS.PHASECHK.TRANS64.TRYWAIT P0, [R9+URZ], R4 ;  /* 0x00000004090075a7 */ /* 0x001064000800017f */
[----:B-1----:R-:W-:Y:S05]  /*7290*/  @!P0 NANOSLEEP.SYNCS 0x989680 ;  /* 0x009896800000895d */ /* 0x002fea0003900000 */
[----:B------:R-:W1:Y:S02]  /*72a0*/  @!P0 SYNCS.PHASECHK.TRANS64 P0, [R9+URZ], R4 ;  /* 0x00000004090085a7 */ /* 0x000e64000800007f */
[----:B-1----:R-:W-:Y:S05]  /*72b0*/  @!P0 BRA `(.L_x_109) ;  /* 0xfffffffc00f08947 */ /* 0x002fea000383ffff */
[----:B------:R-:W-:Y:S05]  /*72c0*/  BRA `(.L_x_169) ;  /* 0xffffffe800747947 */ /* 0x000fea000383ffff */
.L_x_110:
[----:B0-----:R0:W1:Y:S02]  /*72d0*/  SYNCS.PHASECHK.TRANS64.TRYWAIT P0, [R6+URZ], R5 ;  /* 0x00000005060075a7 */ /* 0x001064000800017f */
[----:B-1----:R-:W-:Y:S05]  /*72e0*/  @!P0 NANOSLEEP.SYNCS 0x989680 ;  /* 0x009896800000895d */ /* 0x002fea0003900000 */
[----:B------:R-:W1:Y:S02]  /*72f0*/  @!P0 SYNCS.PHASECHK.TRANS64 P0, [R6+URZ], R5 ;  /* 0x00000005060085a7 */ /* 0x000e64000800007f */
[----:B-1----:R-:W-:Y:S05]  /*7300*/  @!P0 BRA `(.L_x_110) ;  /* 0xfffffffc00f08947 */ /* 0x002fea000383ffff */
[----:B------:R-:W-:Y:S05]  /*7310*/  BRA `(.L_x_170) ;  /* 0xffffffe800847947 */ /* 0x000fea000383ffff */
.L_x_111:
[----:B0-----:R0:W1:Y:S02]  /*7320*/  SYNCS.PHASECHK.TRANS64.TRYWAIT P0, [R9+URZ], R4 ;  /* 0x00000004090075a7 */ /* 0x001064000800017f */
[----:B-1----:R-:W-:Y:S05]  /*7330*/  @!P0 NANOSLEEP.SYNCS 0x989680 ;  /* 0x009896800000895d */ /* 0x002fea0003900000 */
[----:B------:R-:W1:Y:S02]  /*7340*/  @!P0 SYNCS.PHASECHK.TRANS64 P0, [R9+URZ], R4 ;  /* 0x00000004090085a7 */ /* 0x000e64000800007f */
[----:B-1----:R-:W-:Y:S05]  /*7350*/  @!P0 BRA `(.L_x_111) ;  /* 0xfffffffc00f08947 */ /* 0x002fea000383ffff */
[----:B------:R-:W-:Y:S05]  /*7360*/  BRA `(.L_x_171) ;  /* 0xffffffe800947947 */ /* 0x000fea000383ffff */
.L_x_112:
[----:B0-----:R0:W1:Y:S02]  /*7370*/  SYNCS.PHASECHK.TRANS64.TRYWAIT P0, [R6+URZ], R5 ;  /* 0x00000005060075a7 */ /* 0x001064000800017f */
[----:B-1----:R-:W-:Y:S05]  /*7380*/  @!P0 NANOSLEEP.SYNCS 0x989680 ;  /* 0x009896800000895d */ /* 0x002fea0003900000 */
[----:B------:R-:W1:Y:S02]  /*7390*/  @!P0 SYNCS.PHASECHK.TRANS64 P0, [R6+URZ], R5 ;  /* 0x00000005060085a7 */ /* 0x000e64000800007f */
[----:B-1----:R-:W-:Y:S05]  /*73a0*/  @!P0 BRA `(.L_x_112) ;  /* 0xfffffffc00f08947 */ /* 0x002fea000383ffff */
[----:B------:R-:W-:Y:S05]  /*73b0*/  BRA `(.L_x_172) ;  /* 0xffffffe800a47947 */ /* 0x000fea000383ffff */
.L_x_113:
[----:B0-----:R0:W1:Y:S02]  /*73c0*/  SYNCS.PHASECHK.TRANS64.TRYWAIT P0, [R9+URZ], R4 ;  /* 0x00000004090075a7 */ /* 0x001064000800017f */
[----:B-1----:R-:W-:Y:S05]  /*73d0*/  @!P0 NANOSLEEP.SYNCS 0x989680 ;  /* 0x009896800000895d */ /* 0x002fea0003900000 */
[----:B------:R-:W1:Y:S02]  /*73e0*/  @!P0 SYNCS.PHASECHK.TRANS64 P0, [R9+URZ], R4 ;  /* 0x00000004090085a7 */ /* 0x000e64000800007f */
[----:B-1----:R-:W-:Y:S05]  /*73f0*/  @!P0 BRA `(.L_x_113) ;  /* 0xfffffffc00f08947 */ /* 0x002fea000383ffff */
[----:B------:R-:W-:Y:S05]  /*7400*/  BRA `(.L_x_173) ;  /* 0xffffffe800b47947 */ /* 0x000fea000383ffff */
.L_x_114:
[----:B0-----:R0:W1:Y:S02]  /*7410*/  SYNCS.PHASECHK.TRANS64.TRYWAIT P0, [R6+URZ], R5 ;  /* 0x00000005060075a7 */ /* 0x001064000800017f */
[----:B-1----:R-:W-:Y:S05]  /*7420*/  @!P0 NANOSLEEP.SYNCS 0x989680 ;  /* 0x009896800000895d */ /* 0x002fea0003900000 */
[----:B------:R-:W1:Y:S02]  /*7430*/  @!P0 SYNCS.PHASECHK.TRANS64 P0, [R6+URZ], R5 ;  /* 0x00000005060085a7 */ /* 0x000e64000800007f */
[----:B-1----:R-:W-:Y:S05]  /*7440*/  @!P0 BRA `(.L_x_114) ;  /* 0xfffffffc00f08947 */ /* 0x002fea000383ffff */
[----:B------:R-:W-:Y:S05]  /*7450*/  BRA `(.L_x_174) ;  /* 0xffffffe800c47947 */ /* 0x000fea000383ffff */
.L_x_115:
[----:B0-----:R0:W1:Y:S02]  /*7460*/  SYNCS.PHASECHK.TRANS64.TRYWAIT P0, [R9+URZ], R4 ;  /* 0x00000004090075a7 */ /* 0x001064000800017f */
[----:B-1----:R-:W-:Y:S05]  /*7470*/  @!P0 NANOSLEEP.SYNCS 0x989680 ;  /* 0x009896800000895d */ /* 0x002fea0003900000 */
[----:B------:R-:W1:Y:S02]  /*7480*/  @!P0 SYNCS.PHASECHK.TRANS64 P0, [R9+URZ], R4 ;  /* 0x00000004090085a7 */ /* 0x000e64000800007f */
[----:B-1----:R-:W-:Y:S05]  /*7490*/  @!P0 BRA `(.L_x_115) ;  /* 0xfffffffc00f08947 */ /* 0x002fea000383ffff */
[----:B------:R-:W-:Y:S05]  /*74a0*/  BRA `(.L_x_175) ;  /* 0xffffffe800d47947 */ /* 0x000fea000383ffff */
.L_x_116:
[----:B0-----:R0:W1:Y:S02]  /*74b0*/  SYNCS.PHASECHK.TRANS64.TRYWAIT P0, [R6+URZ], R5 ;  /* 0x00000005060075a7 */ /* 0x001064000800017f */
[----:B-1----:R-:W-:Y:S05]  /*74c0*/  @!P0 NANOSLEEP.SYNCS 0x989680 ;  /* 0x009896800000895d */ /* 0x002fea0003900000 */
[----:B------:R-:W1:Y:S02]  /*74d0*/  @!P0 SYNCS.PHASECHK.TRANS64 P0, [R6+URZ], R5 ;  /* 0x00000005060085a7 */ /* 0x000e64000800007f */
[----:B-1----:R-:W-:Y:S05]  /*74e0*/  @!P0 BRA `(.L_x_116) ;  /* 0xfffffffc00f08947 */ /* 0x002fea000383ffff */
[----:B------:R-:W-:Y:S05]  /*74f0*/  BRA `(.L_x_176) ;  /* 0xffffffe800e47947 */ /* 0x000fea000383ffff */
.L_x_117:
[----:B0-----:R0:W1:Y:S02]  /*7500*/  SYNCS.PHASECHK.TRANS64.TRYWAIT P0, [R9+URZ], R4 ;  /* 0x00000004090075a7 */ /* 0x001064000800017f */
[----:B-1----:R-:W-:Y:S05]  /*7510*/  @!P0 NANOSLEEP.SYNCS 0x989680 ;  /* 0x009896800000895d */ /* 0x002fea0003900000 */
[----:B------:R-:W1:Y:S02]  /*7520*/  @!P0 SYNCS.PHASECHK.TRANS64 P0, [R9+URZ], R4 ;  /* 0x00000004090085a7 */ /* 0x000e64000800007f */
[----:B-1----:R-:W-:Y:S05]  /*7530*/  @!P0 BRA `(.L_x_117) ;  /* 0xfffffffc00f08947 */ /* 0x002fea000383ffff */
[----:B------:R-:W-:Y:S05]  /*7540*/  BRA `(.L_x_177) ;  /* 0xffffffe800f47947 */ /* 0x000fea000383ffff */
.L_x_118:
[----:B0-----:R0:W1:Y:S02]  /*7550*/  SYNCS.PHASECHK.TRANS64.TRYWAIT P0, [R6+URZ], R5 ;  /* 0x00000005060075a7 */ /* 0x001064000800017f */
[----:B-1----:R-:W-:Y:S05]  /*7560*/  @!P0 NANOSLEEP.SYNCS 0x989680 ;  /* 0x009896800000895d */ /* 0x002fea0003900000 */
[----:B------:R-:W1:Y:S02]  /*7570*/  @!P0 SYNCS.PHASECHK.TRANS64 P0, [R6+URZ], R5 ;  /* 0x00000005060085a7 */ /* 0x000e64000800007f */
[----:B-1----:R-:W-:Y:S05]  /*7580*/  @!P0 BRA `(.L_x_118) ;  /* 0xfffffffc00f08947 */ /* 0x002fea000383ffff */
[----:B------:R-:W-:Y:S05]  /*7590*/  BRA `(.L_x_178) ;  /* 0xffffffec00047947 */ /* 0x000fea000383ffff */
.L_x_119:
[----:B0-----:R0:W1:Y:S02]  /*75a0*/  SYNCS.PHASECHK.TRANS64.TRYWAIT P0, [R9+URZ], R4 ;  /* 0x00000004090075a7 */ /* 0x001064000800017f */
[----:B-1----:R-:W-:Y:S05]  /*75b0*/  @!P0 NANOSLEEP.SYNCS 0x989680 ;  /* 0x009896800000895d */ /* 0x002fea0003900000 */
[----:B------:R-:W1:Y:S02]  /*75c0*/  @!P0 SYNCS.PHASECHK.TRANS64 P0, [R9+URZ], R4 ;  /* 0x00000004090085a7 */ /* 0x000e64000800007f */
[----:B-1----:R-:W-:Y:S05]  /*75d0*/  @!P0 BRA `(.L_x_119) ;  /* 0xfffffffc00f08947 */ /* 0x002fea000383ffff */
[----:B------:R-:W-:Y:S05]  /*75e0*/  BRA `(.L_x_179) ;  /* 0xffffffec00147947 */ /* 0x000fea000383ffff */
.L_x_120:
[----:B0-----:R0:W1:Y:S02]  /*75f0*/  SYNCS.PHASECHK.TRANS64.TRYWAIT P0, [R6+URZ], R5 ;  /* 0x00000005060075a7 */ /* 0x001064000800017f */
[----:B-1----:R-:W-:Y:S05]  /*7600*/  @!P0 NANOSLEEP.SYNCS 0x989680 ;  /* 0x009896800000895d */ /* 0x002fea0003900000 */
[----:B------:R-:W1:Y:S02]  /*7610*/  @!P0 SYNCS.PHASECHK.TRANS64 P0, [R6+URZ], R5 ;  /* 0x00000005060085a7 */ /* 0x000e64000800007f */
[----:B-1----:R-:W-:Y:S05]  /*7620*/  @!P0 BRA `(.L_x_120) ;  /* 0xfffffffc00f08947 */ /* 0x002fea000383ffff */
[----:B------:R-:W-:Y:S05]  /*7630*/  BRA `(.L_x_180) ;  /* 0xffffffec00247947 */ /* 0x000fea000383ffff */
.L_x_121:
[----:B0-----:R0:W1:Y:S02]  /*7640*/  SYNCS.PHASECHK.TRANS64.TRYWAIT P0, [R9+URZ], R4 ;  /* 0x00000004090075a7 */ /* 0x001064000800017f */
[----:B-1----:R-:W-:Y:S05]  /*7650*/  @!P0 NANOSLEEP.SYNCS 0x989680 ;  /* 0x009896800000895d */ /* 0x002fea0003900000 */
[----:B------:R-:W1:Y:S02]  /*7660*/  @!P0 SYNCS.PHASECHK.TRANS64 P0, [R9+URZ], R4 ;  /* 0x00000004090085a7 */ /* 0x000e64000800007f */
[----:B-1----:R-:W-:Y:S05]  /*7670*/  @!P0 BRA `(.L_x_121) ;  /* 0xfffffffc00f08947 */ /* 0x002fea000383ffff */
[----:B------:R-:W-:Y:S05]  /*7680*/  BRA `(.L_x_181) ;  /* 0xffffffec00347947 */ /* 0x000fea000383ffff */
.L_x_122:
[----:B0-----:R0:W1:Y:S02]  /*7690*/  SYNCS.PHASECHK.TRANS64.TRYWAIT P0, [R10+URZ], R5 ;  /* 0x000000050a0075a7 */ /* 0x001064000800017f */
[----:B-1----:R-:W-:Y:S05]  /*76a0*/  @!P0 NANOSLEEP.SYNCS 0x989680 ;  /* 0x009896800000895d */ /* 0x002fea0003900000 */
[----:B------:R-:W1:Y:S02]  /*76b0*/  @!P0 SYNCS.PHASECHK.TRANS64 P0, [R10+URZ], R5 ;  /* 0x000000050a0085a7 */ /* 0x000e64000800007f */
[----:B-1----:R-:W-:Y:S05]  /*76c0*/  @!P0 BRA `(.L_x_122) ;  /* 0xfffffffc00f08947 */ /* 0x002fea000383ffff */
[----:B------:R-:W-:Y:S05]  /*76d0*/  BRA `(.L_x_182) ;  /* 0xffffffec00447947 */ /* 0x000fea000383ffff */
.L_x_123:
[----:B-1----:R1:W2:Y:S02]  /*76e0*/  SYNCS.PHASECHK.TRANS64.TRYWAIT P0, [R11+URZ], R6 ;  /* 0x000000060b0075a7 */ /* 0x0022a4000800017f */
[----:B--2---:R-:W-:Y:S05]  /*76f0*/  @!P0 NANOSLEEP.SYNCS 0x989680 ;  /* 0x009896800000895d */ /* 0x004fea0003900000 */
[----:B------:R-:W2:Y:S02]  /*7700*/  @!P0 SYNCS.PHASECHK.TRANS64 P0, [R11+URZ], R6 ;  /* 0x000000060b0085a7 */ /* 0x000ea4000800007f */
[----:B--2---:R-:W-:Y:S05]  /*7710*/  @!P0 BRA `(.L_x_123) ;  /* 0xfffffffc00f08947 */ /* 0x004fea000383ffff */
[----:B------:R-:W-:Y:S05]  /*7720*/  BRA `(.L_x_183) ;  /* 0xffffffec004c7947 */ /* 0x000fea000383ffff */
.L_x_184:
[----:B------:R-:W-:-:S00]  /*7730*/  BRA `(.L_x_184) ;  /* 0xfffffffc00fc7947 */ /* 0x000fc0000383ffff */
[----:B------:R-:W-:-:S00]  /*7740*/  NOP ;  /* 0x0000000000007918 */ /* 0x000fc00000000000 */
        /* <DEDUP_REMOVED lines=11> */
.L_x_185:


//--------------------- .nv.shared._ZN7cutlass13device_kernelINS_4gemm6kernel13GemmUniversalIN4cute5tupleIJiiiiEEENS1_10collective13CollectiveMmaINS1_37MainloopSm90TmaGmmaWarpSpecializedFP8ILi53ENS5_IJNS4_1CILi2EEENSA_ILi1EEESC_EEENS1_35KernelTmaWarpSpecializedCooperativeEEENS5_IJNSA_ILi128EEENSA_ILi8EEENSA_ILi32EEEEEENS_12float_e4m3_tENS5_IJlSC_lEEESK_SL_NS4_8TiledMMAINS4_8MMA_AtomIJNS4_4SM904GMMA29MMA_64x8x32_F32E4M3E4M3_SS_TNILNSP_7ScaleInE1ELSR_1EEEEEENS4_6LayoutISD_NS5_IJSC_NSA_ILi0EEESV_EEEEENS5_IJNS4_10UnderscoreESY_SY_EEEEENS4_13SM90_TMA_LOADENS4_14ComposedLayoutINS4_7SwizzleILi1ELi4ELi3EEENS4_18smem_ptr_flag_bitsILi8EEENSU_INS5_IJSH_SI_EEENS5_IJSI_SC_EEEEEEEvNS4_8identityENS4_23SM90_TMA_LOAD_MULTICASTES1A_vS1B_EENS_8epilogue10collective6detail29Sm90TmaWarpSpecializedAdapterINS1F_15DefaultEpilogueISK_SL_SL_NS1E_6thread17LinearCombinationISK_Li1EffLNS1J_9ScaleType4KindE0ELNS_15FloatRoundStyleE2ESK_EENS1_15EpilogueDefaultEEEEEvvEEEEvNT_6ParamsE --------------------------
	.section	.nv.shared._ZN7cutlass13device_kernelINS_4gemm6kernel13GemmUniversalIN4cute5tupleIJiiiiEEENS1_10collective13CollectiveMmaINS1_37MainloopSm90TmaGmmaWarpSpecializedFP8ILi53ENS5_IJNS4_1CILi2EEENSA_ILi1EEESC_EEENS1_35KernelTmaWarpSpecializedCooperativeEEENS5_IJNSA_ILi128EEENSA_ILi8EEENSA_ILi32EEEEEENS_12float_e4m3_tENS5_IJlSC_lEEESK_SL_NS4_8TiledMMAINS4_8MMA_AtomIJNS4_4SM904GMMA29MMA_64x8x32_F32E4M3E4M3_SS_TNILNSP_7ScaleInE1ELSR_1EEEEEENS4_6LayoutISD_NS5_IJSC_NSA_ILi0EEESV_EEEEENS5_IJNS4_10UnderscoreESY_SY_EEEEENS4_13SM90_TMA_LOADENS4_14ComposedLayoutINS4_7SwizzleILi1ELi4ELi3EEENS4_18smem_ptr_flag_bitsILi8EEENSU_INS5_IJSH_SI_EEENS5_IJSI_SC_EEEEEEEvNS4_8identityENS4_23SM90_TMA_LOAD_MULTICASTES1A_vS1B_EENS_8epilogue10collective6detail29Sm90TmaWarpSpecializedAdapterINS1F_15DefaultEpilogueISK_SL_SL_NS1E_6thread17LinearCombinationISK_Li1EffLNS1J_9ScaleType4KindE0ELNS_15FloatRoundStyleE2ESK_EENS1_15EpilogueDefaultEEEEEvvEEEEvNT_6ParamsE,"aw",@nobits
	.sectionflags	@""
	.align	16
	.zero		1024


//--------------------- .nv.shared.reserved.0     --------------------------
	.section	.nv.shared.reserved.0,"aw",@nobits
	.weak		__nv_reservedSMEM_offset_0_alias
	.size		__nv_reservedSMEM_offset_0_alias, 0, 0
	.other		__nv_reservedSMEM_offset_0_alias,@"STO_CUDA_RESERVED_SHARED STV_DEFAULT"
__nv_reservedSMEM_offset_0_alias:
	.zero		0


//--------------------- .nv.global                --------------------------
	.section	.nv.global,"aw",@nobits
.nv.global:
	.type		_ZN39_INTERNAL_42c83875_4_k_cu_d434c0d5_34854cute1_E,@object
	.size		_ZN39_INTERNAL_42c83875_4_k_cu_d434c0d5_34854cute1_E,(_ZN39_INTERNAL_42c83875_4_k_cu_d434c0d5_34854cuda3std3__45__cpo6cbeginE - _ZN39_INTERNAL_42c83875_4_k_cu_d434c0d5_34854cute1_E)
_ZN39_INTERNAL_42c83875_4_k_cu_d434c0d5_34854cute1_E:
	.zero		1
	.type		_ZN39_INTERNAL_42c83875_4_k_cu_d434c0d5_34854cuda3std3__45__cpo6cbeginE,@object
	.size		_ZN39_INTERNAL_42c83875_4_k_cu_d434c0d5_34854cuda3std3__45__cpo6cbeginE,(_ZN39_INTERNAL_42c83875_4_k_cu_d434c0d5_34854cuda3std3__48in_placeE - _ZN39_INTERNAL_42c83875_4_k_cu_d434c0d5_34854cuda3std3__45__cpo6cbeginE)
_ZN39_INTERNAL_42c83875_4_k_cu_d434c0d5_34854cuda3std3__45__cpo6cbeginE:
	.zero		1
	.type		_ZN39_INTERNAL_42c83875_4_k_cu_d434c0d5_34854cuda3std3__48in_placeE,@object
	.size		_ZN39_INTERNAL_42c83875_4_k_cu_d434c0d5_34854cuda3std3__48in_placeE,(_ZN39_INTERNAL_42c83875_4_k_cu_d434c0d5_34854cuda3std6ranges3__45__cpo9iter_moveE - _ZN39_INTERNAL_42c83875_4_k_cu_d434c0d5_34854cuda3std3__48in_placeE)
_ZN39_INTERNAL_42c83875_4_k_cu_d434c0d5_34854cuda3std3__48in_placeE:
	.zero		1
	.type		_ZN39_INTERNAL_42c83875_4_k_cu_d434c0d5_34854cuda3std6ranges3__45__cpo9iter_moveE,@object
	.size		_ZN39_INTERNAL_42c83875_4_k_cu_d434c0d5_34854cuda3std6ranges3__45__cpo9iter_moveE,(_ZN39_INTERNAL_42c83875_4_k_cu_d434c0d5_34854cuda3std3__45__cpo5beginE - _ZN39_INTERNAL_42c83875_4_k_cu_d434c0d5_34854cuda3std6ranges3__45__cpo9iter_moveE)
_ZN39_INTERNAL_42c83875_4_k_cu_d434c0d5_34854cuda3std6ranges3__45__cpo9iter_moveE:
	.zero		1
	.type		_ZN39_INTERNAL_42c83875_4_k_cu_d434c0d5_34854cuda3std3__45__cpo5beginE,@object
	.size		_ZN39_INTERNAL_42c83875_4_k_cu_d434c0d5_34854cuda3std3__45__cpo5beginE,(_ZN39_INTERNAL_42c83875_4_k_cu_d434c0d5_34854cuda3std3__441_GLOBAL__N__42c83875_4_k_cu_d434c0d5_34856ignoreE - _ZN39_INTERNAL_42c83875_4_k_cu_d434c0d5_34854cuda3std3__45__cpo5beginE)
_ZN39_INTERNAL_42c83875_4_k_cu_d434c0d5_34854cuda3std3__45__cpo5beginE:
	.zero		1
	.type		_ZN39_INTERNAL_42c83875_4_k_cu_d434c0d5_34854cuda3std3__441_GLOBAL__N__42c83875_4_k_cu_d434c0d5_34856ignoreE,@object
	.size		_ZN39_INTERNAL_42c83875_4_k_cu_d434c0d5_34854cuda3std3__441_GLOBAL__N__42c83875_4_k_cu_d434c0d5_34856ignoreE,(_ZN39_INTERNAL_42c83875_4_k_cu_d434c0d5_34854cute7productE - _ZN39_INTERNAL_42c83875_4_k_cu_d434c0d5_34854cuda3std3__441_GLOBAL__N__42c83875_4_k_cu_d434c0d5_34856ignoreE)
_ZN39_INTERNAL_42c83875_4_k_cu_d434c0d5_34854cuda3std3__441_GLOBAL__N__42c83875_4_k_cu_d434c0d5_34856ignoreE:
	.zero		1
	.type		_ZN39_INTERNAL_42c83875_4_k_cu_d434c0d5_34854cute7productE,@object
	.size		_ZN39_INTERNAL_42c83875_4_k_cu_d434c0d5_34854cute7productE,(_ZN39_INTERNAL_42c83875_4_k_cu_d434c0d5_34854cuda3std3__45__cpo3endE - _ZN39_INTERNAL_42c83875_4_k_cu_d434c0d5_34854cute7productE)
_ZN39_INTERNAL_42c83875_4_k_cu_d434c0d5_34854cute7productE:
	.zero		1
	.type		_ZN39_INTERNAL_42c83875_4_k_cu_d434c0d5_34854cuda3std3__45__cpo3endE,@object
	.size		_ZN39_INTERNAL_42c83875_4_k_cu_d434c0d5_34854cuda3std3__45__cpo3endE,(_ZN39_INTERNAL_42c83875_4_k_cu_d434c0d5_34854cuda3std3__419piecewise_constructE - _ZN39_INTERNAL_42c83875_4_k_cu_d434c0d5_34854cuda3std3__45__cpo3endE)
_ZN39_INTERNAL_42c83875_4_k_cu_d434c0d5_34854cuda3std3__45__cpo3endE:
	.zero		1
	.type		_ZN39_INTERNAL_42c83875_4_k_cu_d434c0d5_34854cuda3std3__419piecewise_constructE,@object
	.size		_ZN39_INTERNAL_42c83875_4_k_cu_d434c0d5_34854cuda3std3__419piecewise_constructE,(_ZN39_INTERNAL_42c83875_4_k_cu_d434c0d5_34854cuda3std3__45__cpo4cendE - _ZN39_INTERNAL_42c83875_4_k_cu_d434c0d5_34854cuda3std3__419piecewise_constructE)
_ZN39_INTERNAL_42c83875_4_k_cu_d434c0d5_34854cuda3std3__419piecewise_constructE:
	.zero		1
	.type		_ZN39_INTERNAL_42c83875_4_k_cu_d434c0d5_34854cuda3std3__45__cpo4cendE,@object
	.size		_ZN39_INTERNAL_42c83875_4_k_cu_d434c0d5_34854cuda3std3__45__cpo4cendE,(_ZN39_INTERNAL_42c83875_4_k_cu_d434c0d5_34854cuda3std6ranges3__45__cpo4swapE - _ZN39_INTERNAL_42c83875_4_k_cu_d434c0d5_34854cuda3std3__45__cpo4cendE)
_ZN39_INTERNAL_42c83875_4_k_cu_d434c0d5_34854cuda3std3__45__cpo4cendE:
	.zero		1
	.type		_ZN39_INTERNAL_42c83875_4_k_cu_d434c0d5_34854cuda3std6ranges3__45__cpo4swapE,@object
	.size		_ZN39_INTERNAL_42c83875_4_k_cu_d434c0d5_34854cuda3std6ranges3__45__cpo4swapE,(.L_7 - _ZN39_INTERNAL_42c83875_4_k_cu_d434c0d5_34854cuda3std6ranges3__45__cpo4swapE)
_ZN39_INTERNAL_42c83875_4_k_cu_d434c0d5_34854cuda3std6ranges3__45__cpo4swapE:
	.zero		1
.L_7:


//--------------------- .nv.constant0._ZN7cutlass13device_kernelINS_4gemm6kernel13GemmUniversalIN4cute5tupleIJiiiiEEENS1_10collective13CollectiveMmaINS1_37MainloopSm90TmaGmmaWarpSpecializedFP8ILi53ENS5_IJNS4_1CILi2EEENSA_ILi1EEESC_EEENS1_35KernelTmaWarpSpecializedCooperativeEEENS5_IJNSA_ILi128EEENSA_ILi8EEENSA_ILi32EEEEEENS_12float_e4m3_tENS5_IJlSC_lEEESK_SL_NS4_8TiledMMAINS4_8MMA_AtomIJNS4_4SM904GMMA29MMA_64x8x32_F32E4M3E4M3_SS_TNILNSP_7ScaleInE1ELSR_1EEEEEENS4_6LayoutISD_NS5_IJSC_NSA_ILi0EEESV_EEEEENS5_IJNS4_10UnderscoreESY_SY_EEEEENS4_13SM90_TMA_LOADENS4_14ComposedLayoutINS4_7SwizzleILi1ELi4ELi3EEENS4_18smem_ptr_flag_bitsILi8EEENSU_INS5_IJSH_SI_EEENS5_IJSI_SC_EEEEEEEvNS4_8identityENS4_23SM90_TMA_LOAD_MULTICASTES1A_vS1B_EENS_8epilogue10collective6detail29Sm90TmaWarpSpecializedAdapterINS1F_15DefaultEpilogueISK_SL_SL_NS1E_6thread17LinearCombinationISK_Li1EffLNS1J_9ScaleType4KindE0ELNS_15FloatRoundStyleE2ESK_EENS1_15EpilogueDefaultEEEEEvvEEEEvNT_6ParamsE --------------------------
	.section	.nv.constant0._ZN7cutlass13device_kernelINS_4gemm6kernel13GemmUniversalIN4cute5tupleIJiiiiEEENS1_10collective13CollectiveMmaINS1_37MainloopSm90TmaGmmaWarpSpecializedFP8ILi53ENS5_IJNS4_1CILi2EEENSA_ILi1EEESC_EEENS1_35KernelTmaWarpSpecializedCooperativeEEENS5_IJNSA_ILi128EEENSA_ILi8EEENSA_ILi32EEEEEENS_12float_e4m3_tENS5_IJlSC_lEEESK_SL_NS4_8TiledMMAINS4_8MMA_AtomIJNS4_4SM904GMMA29MMA_64x8x32_F32E4M3E4M3_SS_TNILNSP_7ScaleInE1ELSR_1EEEEEENS4_6LayoutISD_NS5_IJSC_NSA_ILi0EEESV_EEEEENS5_IJNS4_10UnderscoreESY_SY_EEEEENS4_13SM90_TMA_LOADENS4_14ComposedLayoutINS4_7SwizzleILi1ELi4ELi3EEENS4_18smem_ptr_flag_bitsILi8EEENSU_INS5_IJSH_SI_EEENS5_IJSI_SC_EEEEEEEvNS4_8identityENS4_23SM90_TMA_LOAD_MULTICASTES1A_vS1B_EENS_8epilogue10collective6detail29Sm90TmaWarpSpecializedAdapterINS1F_15DefaultEpilogueISK_SL_SL_NS1E_6thread17LinearCombinationISK_Li1EffLNS1J_9ScaleType4KindE0ELNS_15FloatRoundStyleE2ESK_EENS1_15EpilogueDefaultEEEEEvvEEEEvNT_6ParamsE,"a",@progbits
	.sectionflags	@""
	.align	4
.nv.constant0._ZN7cutlass13device_kernelINS_4gemm6kernel13GemmUniversalIN4cute5tupleIJiiiiEEENS1_10collective13CollectiveMmaINS1_37MainloopSm90TmaGmmaWarpSpecializedFP8ILi53ENS5_IJNS4_1CILi2EEENSA_ILi1EEESC_EEENS1_35KernelTmaWarpSpecializedCooperativeEEENS5_IJNSA_ILi128EEENSA_ILi8EEENSA_ILi32EEEEEENS_12float_e4m3_tENS5_IJlSC_lEEESK_SL_NS4_8TiledMMAINS4_8MMA_AtomIJNS4_4SM904GMMA29MMA_64x8x32_F32E4M3E4M3_SS_TNILNSP_7ScaleInE1ELSR_1EEEEEENS4_6LayoutISD_NS5_IJSC_NSA_ILi0EEESV_EEEEENS5_IJNS4_10UnderscoreESY_SY_EEEEENS4_13SM90_TMA_LOADENS4_14ComposedLayoutINS4_7SwizzleILi1ELi4ELi3EEENS4_18smem_ptr_flag_bitsILi8EEENSU_INS5_IJSH_SI_EEENS5_IJSI_SC_EEEEEEEvNS4_8identityENS4_23SM90_TMA_LOAD_MULTICASTES1A_vS1B_EENS_8epilogue10collective6detail29Sm90TmaWarpSpecializedAdapterINS1F_15DefaultEpilogueISK_SL_SL_NS1E_6thread17LinearCombinationISK_Li1EffLNS1J_9ScaleType4KindE0ELNS_15FloatRoundStyleE2ESK_EENS1_15EpilogueDefaultEEEEEvvEEEEvNT_6ParamsE:
	.zero		1664


//--------------------- SYMBOLS --------------------------

	.type		.nv.reservedSmem.offset0,@object
	.size		.nv.reservedSmem.offset0,0x4
